	.target	sm_90a

	.elftype	@"ET_EXEC"


//--------------------- .note.nv.tkinfo           --------------------------
	.section	.note.nv.tkinfo,"",@"SHT_NOTE"
	.sectionflags	@"SHF_NOTE_NV_TKINFO"
	.tkinfo
        /*0018*/ 	.word	0x00000002
        /*0030*/ 	.string	""
        /*0030*/ 	.string	"ptxas"
        /*0030*/ 	.string	"Cuda compilation tools, release 13.0, V13.0.88"
        /*0030*/ 	.string	"Build cuda_13.0.r13.0/compiler.36424714_0"
        /*0030*/ 	.string	"-arch sm_90a -m 64 "



//--------------------- .note.nv.cuinfo           --------------------------
	.section	.note.nv.cuinfo,"",@"SHT_NOTE"
	.sectionflags	@"SHF_NOTE_NV_CUINFO"
        /*0018*/ 	.short	0x0002
        /*001a*/ 	.short	0x005a
        /*001c*/ 	.short	0x0082
	.zero		2


//--------------------- .nv.info                  --------------------------
	.section	.nv.info,"",@"SHT_CUDA_INFO"
	.align	4


	//----- nvinfo : EIATTR_REGCOUNT
	.align		4
        /*0000*/ 	.byte	0x04, 0x2f
        /*0002*/ 	.short	(.L_15 - .L_14)
	.align		4
.L_14:
        /*0004*/ 	.word	index@(_ZN7cutlass13device_kernelINS_4gemm6kernel13GemmUniversalIN4cute5tupleIJiiiiEEENS1_10collective13CollectiveMmaINS1_34MainloopSm90TmaGmmaWarpSpecializedILi5ENS5_IJNS4_1CILi1EEESB_SB_EEENS1_32KernelTmaWarpSpecializedPingpongEEENS5_IJNSA_ILi64EEENSA_ILi256EEENSA_ILi32EEEEEENS_10tfloat32_tENS5_IJlSB_lEEESJ_SK_NS4_8TiledMMAINS4_8MMA_AtomIJNS4_4SM904GMMA30MMA_64x256x8_F32TF32TF32_SS_TNILNSO_7ScaleInE1ELSQ_1EEEEEENS4_6LayoutISC_NS5_IJNSA_ILi0EEESU_SU_EEEEENS5_IJNS4_10UnderscoreESX_SX_EEEEENS4_13SM90_TMA_LOADENS4_14ComposedLayoutINS4_7SwizzleILi3ELi4ELi3EEENS4_18smem_ptr_flag_bitsILi32EEENST_INS5_IJNSA_ILi8EEESH_EEENS5_IJSH_SB_EEEEEEEvNS4_8identityES10_S1A_vS1B_EENS_8epilogue10collective6detail29Sm90TmaWarpSpecializedAdapterINS1E_15DefaultEpilogueISJ_SK_SK_NS1D_6thread17LinearCombinationISJ_Li1EffLNS1I_9ScaleType4KindE0ELNS_15FloatRoundStyleE2ESJ_EENS1_15EpilogueDefaultEEEEEvvEEEEvNT_6ParamsE)
        /*0008*/ 	.word	0x000000a8


	//----- nvinfo : EIATTR_FRAME_SIZE
	.align		4
.L_15:
        /*000c*/ 	.byte	0x04, 0x11
        /*000e*/ 	.short	(.L_17 - .L_16)
	.align		4
.L_16:
        /*0010*/ 	.word	index@(_ZN7cutlass13device_kernelINS_4gemm6kernel13GemmUniversalIN4cute5tupleIJiiiiEEENS1_10collective13CollectiveMmaINS1_34MainloopSm90TmaGmmaWarpSpecializedILi5ENS5_IJNS4_1CILi1EEESB_SB_EEENS1_32KernelTmaWarpSpecializedPingpongEEENS5_IJNSA_ILi64EEENSA_ILi256EEENSA_ILi32EEEEEENS_10tfloat32_tENS5_IJlSB_lEEESJ_SK_NS4_8TiledMMAINS4_8MMA_AtomIJNS4_4SM904GMMA30MMA_64x256x8_F32TF32TF32_SS_TNILNSO_7ScaleInE1ELSQ_1EEEEEENS4_6LayoutISC_NS5_IJNSA_ILi0EEESU_SU_EEEEENS5_IJNS4_10UnderscoreESX_SX_EEEEENS4_13SM90_TMA_LOADENS4_14ComposedLayoutINS4_7SwizzleILi3ELi4ELi3EEENS4_18smem_ptr_flag_bitsILi32EEENST_INS5_IJNSA_ILi8EEESH_EEENS5_IJSH_SB_EEEEEEEvNS4_8identityES10_S1A_vS1B_EENS_8epilogue10collective6detail29Sm90TmaWarpSpecializedAdapterINS1E_15DefaultEpilogueISJ_SK_SK_NS1D_6thread17LinearCombinationISJ_Li1EffLNS1I_9ScaleType4KindE0ELNS_15FloatRoundStyleE2ESJ_EENS1_15EpilogueDefaultEEEEEvvEEEEvNT_6ParamsE)
        /*0014*/ 	.word	0x00000008


	//----- nvinfo : EIATTR_MIN_STACK_SIZE
	.align		4
.L_17:
        /*0018*/ 	.byte	0x04, 0x12
        /*001a*/ 	.short	(.L_19 - .L_18)
	.align		4
.L_18:
        /*001c*/ 	.word	index@(_ZN7cutlass13device_kernelINS_4gemm6kernel13GemmUniversalIN4cute5tupleIJiiiiEEENS1_10collective13CollectiveMmaINS1_34MainloopSm90TmaGmmaWarpSpecializedILi5ENS5_IJNS4_1CILi1EEESB_SB_EEENS1_32KernelTmaWarpSpecializedPingpongEEENS5_IJNSA_ILi64EEENSA_ILi256EEENSA_ILi32EEEEEENS_10tfloat32_tENS5_IJlSB_lEEESJ_SK_NS4_8TiledMMAINS4_8MMA_AtomIJNS4_4SM904GMMA30MMA_64x256x8_F32TF32TF32_SS_TNILNSO_7ScaleInE1ELSQ_1EEEEEENS4_6LayoutISC_NS5_IJNSA_ILi0EEESU_SU_EEEEENS5_IJNS4_10UnderscoreESX_SX_EEEEENS4_13SM90_TMA_LOADENS4_14ComposedLayoutINS4_7SwizzleILi3ELi4ELi3EEENS4_18smem_ptr_flag_bitsILi32EEENST_INS5_IJNSA_ILi8EEESH_EEENS5_IJSH_SB_EEEEEEEvNS4_8identityES10_S1A_vS1B_EENS_8epilogue10collective6detail29Sm90TmaWarpSpecializedAdapterINS1E_15DefaultEpilogueISJ_SK_SK_NS1D_6thread17LinearCombinationISJ_Li1EffLNS1I_9ScaleType4KindE0ELNS_15FloatRoundStyleE2ESJ_EENS1_15EpilogueDefaultEEEEEvvEEEEvNT_6ParamsE)
        /*0020*/ 	.word	0x00000008
.L_19:


//--------------------- .nv.compat                --------------------------
	.section	.nv.compat,"",@"SHT_CUDA_COMPAT_INFO"
	.align	4
        /*0000*/ 	.byte	0x02, 0x09, 0x01, 0x00, 0x02, 0x02, 0x04, 0x00, 0x02, 0x05, 0x05, 0x00, 0x03, 0x07, 0x01, 0x01
        /*0010*/ 	.byte	0x02, 0x03, 0x01, 0x00, 0x02, 0x06, 0x01, 0x00, 0x04, 0x0b, 0x08, 0x00, 0x00, 0x00, 0x00, 0x00
        /*0020*/ 	.byte	0x00, 0x00, 0x00, 0x00


//--------------------- .nv.info._ZN7cutlass13device_kernelINS_4gemm6kernel13GemmUniversalIN4cute5tupleIJiiiiEEENS1_10collective13CollectiveMmaINS1_34MainloopSm90TmaGmmaWarpSpecializedILi5ENS5_IJNS4_1CILi1EEESB_SB_EEENS1_32KernelTmaWarpSpecializedPingpongEEENS5_IJNSA_ILi64EEENSA_ILi256EEENSA_ILi32EEEEEENS_10tfloat32_tENS5_IJlSB_lEEESJ_SK_NS4_8TiledMMAINS4_8MMA_AtomIJNS4_4SM904GMMA30MMA_64x256x8_F32TF32TF32_SS_TNILNSO_7ScaleInE1ELSQ_1EEEEEENS4_6LayoutISC_NS5_IJNSA_ILi0EEESU_SU_EEEEENS5_IJNS4_10UnderscoreESX_SX_EEEEENS4_13SM90_TMA_LOADENS4_14ComposedLayoutINS4_7SwizzleILi3ELi4ELi3EEENS4_18smem_ptr_flag_bitsILi32EEENST_INS5_IJNSA_ILi8EEESH_EEENS5_IJSH_SB_EEEEEEEvNS4_8identityES10_S1A_vS1B_EENS_8epilogue10collective6detail29Sm90TmaWarpSpecializedAdapterINS1E_15DefaultEpilogueISJ_SK_SK_NS1D_6thread17LinearCombinationISJ_Li1EffLNS1I_9ScaleType4KindE0ELNS_15FloatRoundStyleE2ESJ_EENS1_15EpilogueDefaultEEEEEvvEEEEvNT_6ParamsE --------------------------
	.section	.nv.info._ZN7cutlass13device_kernelINS_4gemm6kernel13GemmUniversalIN4cute5tupleIJiiiiEEENS1_10collective13CollectiveMmaINS1_34MainloopSm90TmaGmmaWarpSpecializedILi5ENS5_IJNS4_1CILi1EEESB_SB_EEENS1_32KernelTmaWarpSpecializedPingpongEEENS5_IJNSA_ILi64EEENSA_ILi256EEENSA_ILi32EEEEEENS_10tfloat32_tENS5_IJlSB_lEEESJ_SK_NS4_8TiledMMAINS4_8MMA_AtomIJNS4_4SM904GMMA30MMA_64x256x8_F32TF32TF32_SS_TNILNSO_7ScaleInE1ELSQ_1EEEEEENS4_6LayoutISC_NS5_IJNSA_ILi0EEESU_SU_EEEEENS5_IJNS4_10UnderscoreESX_SX_EEEEENS4_13SM90_TMA_LOADENS4_14ComposedLayoutINS4_7SwizzleILi3ELi4ELi3EEENS4_18smem_ptr_flag_bitsILi32EEENST_INS5_IJNSA_ILi8EEESH_EEENS5_IJSH_SB_EEEEEEEvNS4_8identityES10_S1A_vS1B_EENS_8epilogue10collective6detail29Sm90TmaWarpSpecializedAdapterINS1E_15DefaultEpilogueISJ_SK_SK_NS1D_6thread17LinearCombinationISJ_Li1EffLNS1I_9ScaleType4KindE0ELNS_15FloatRoundStyleE2ESJ_EENS1_15EpilogueDefaultEEEEEvvEEEEvNT_6ParamsE,"",@"SHT_CUDA_INFO"
	.sectionflags	@""
	.align	4


	//----- nvinfo : EIATTR_CUDA_API_VERSION
	.align		4
        /*0000*/ 	.byte	0x04, 0x37
        /*0002*/ 	.short	(.L_21 - .L_20)
.L_20:
        /*0004*/ 	.word	0x00000082


	//----- nvinfo : EIATTR_KPARAM_INFO
	.align		4
.L_21:
        /*0008*/ 	.byte	0x04, 0x17
        /*000a*/ 	.short	(.L_23 - .L_22)
.L_22:
        /*000c*/ 	.word	0x00000000
        /*0010*/ 	.short	0x0000
        /*0012*/ 	.short	0x0070
        /*0014*/ 	.byte	0x00, 0xf0, 0x01, 0x10


	//----- nvinfo : EIATTR_SPARSE_MMA_MASK
	.align		4
.L_23:
        /*0018*/ 	.byte	0x03, 0x50
        /*001a*/ 	.short	0x0000


	//----- nvinfo : EIATTR_MAXREG_COUNT
	.align		4
        /*001c*/ 	.byte	0x03, 0x1b
        /*001e*/ 	.short	0x00a8


	//----- nvinfo : EIATTR_NUM_BARRIERS
	.align		4
        /*0020*/ 	.byte	0x02, 0x4c
        /*0022*/ 	.byte	0x01
	.zero		1


	//----- nvinfo : EIATTR_EXTERNS
	.align		4
        /*0024*/ 	.byte	0x04, 0x0f
        /*0026*/ 	.short	(.L_25 - .L_24)


	//   ....[0]....
	.align		4
.L_24:
        /*0028*/ 	.word	index@(__assertfail)


	//----- nvinfo : EIATTR_ANNOTATIONS
	.align		4
.L_25:
        /*002c*/ 	.byte	0x04, 0x55
        /*002e*/ 	.short	(.L_27 - .L_26)


	//   ....[0]....
.L_26:
        /*0030*/ 	.word	0x00000001
        /*0034*/ 	.byte	0xf0, 0x0a, 0x00, 0x00, 0x01, 0x00, 0x00, 0x00, 0xb0, 0x9c, 0x00, 0x00, 0x01, 0x00, 0x00, 0x00
        /*0044*/ 	.byte	0xc0, 0xa8, 0x00, 0x00


	//----- nvinfo : EIATTR_MERCURY_ISA_VERSION
	.align		4
.L_27:
        /*0048*/ 	.byte	0x03, 0x5f
        /*004a*/ 	.short	0x0101


	//----- nvinfo : EIATTR_INT_WARP_WIDE_INSTR_OFFSETS
	.align		4
        /*004c*/ 	.byte	0x04, 0x31
        /*004e*/ 	.short	(.L_29 - .L_28)


	//   ....[0]....
.L_28:
        /*0050*/ 	.word	0x00000400


	//   ....[1]....
        /*0054*/ 	.word	0x00000420


	//   ....[2]....
        /*0058*/ 	.word	0x000004a0


	//   ....[3]....
        /*005c*/ 	.word	0x000004b0


	//   ....[4]....
        /*0060*/ 	.word	0x000004c0


	//   ....[5]....
        /*0064*/ 	.word	0x000004e0


	//   ....[6]....
        /*0068*/ 	.word	0x00000570


	//   ....[7]....
        /*006c*/ 	.word	0x00000590


	//----- nvinfo : EIATTR_COOP_GROUP_MASK_REGIDS
	.align		4
.L_29:
        /*0070*/ 	.byte	0x04, 0x29
        /*0072*/ 	.short	(.L_31 - .L_30)


	//   ....[0]....
.L_30:
        /*0074*/ 	.word	0xffffffff


	//   ....[1]....
        /*0078*/ 	.word	0xffffffff


	//   ....[2]....
        /*007c*/ 	.word	0xffffffff


	//   ....[3]....
        /*0080*/ 	.word	0xffffffff


	//   ....[4]....
        /*0084*/ 	.word	0xffffffff


	//   ....[5]....
        /*0088*/ 	.word	0xffffffff


	//----- nvinfo : EIATTR_COOP_GROUP_INSTR_OFFSETS
	.align		4
.L_31:
        /*008c*/ 	.byte	0x04, 0x28
        /*008e*/ 	.short	(.L_33 - .L_32)


	//   ....[0]....
.L_32:
        /*0090*/ 	.word	0x00000070


	//   ....[1]....
        /*0094*/ 	.word	0x00000080


	//   ....[2]....
        /*0098*/ 	.word	0x00000140


	//   ....[3]....
        /*009c*/ 	.word	0x000002f0


	//   ....[4]....
        /*00a0*/ 	.word	0x00000330


	//   ....[5]....
        /*00a4*/ 	.word	0x00000380


	//----- nvinfo : EIATTR_REG_RECONFIG
	.align		4
.L_33:
        /*00a8*/ 	.byte	0x01, 0x54
	.zero		2


	//----- nvinfo : EIATTR_SYSCALL_OFFSETS
	.align		4
        /*00ac*/ 	.byte	0x04, 0x46
        /*00ae*/ 	.short	(.L_35 - .L_34)


	//   ....[0]....
.L_34:
        /*00b0*/ 	.word	0x000015a0


	//----- nvinfo : EIATTR_MBARRIER_INSTR_OFFSETS
	.align		4
.L_35:
        /*00b4*/ 	.byte	0x04, 0x39
        /*00b6*/ 	.short	(.L_37 - .L_36)


	//   ....[0]....
.L_36:
        /*00b8*/ 	.word	0x00000240
        /*00bc*/ 	.word	0x000000ff
        /*00c0*/ 	.word	0x00000000
        /*00c4*/ 	.short	0x0100
        /*00c6*/ 	.byte	0x08
	.zero		1


	//   ....[1]....
        /*00c8*/ 	.word	0x00000250
        /*00cc*/ 	.word	0x000000ff
        /*00d0*/ 	.word	0x00000028
        /*00d4*/ 	.short	0x0100
        /*00d6*/ 	.byte	0x08
	.zero		1


	//   ....[2]....
        /*00d8*/ 	.word	0x00000260
        /*00dc*/ 	.word	0x000000ff
        /*00e0*/ 	.word	0x00000008
        /*00e4*/ 	.short	0x0100
        /*00e6*/ 	.byte	0x08
	.zero		1


	//   ....[3]....
        /*00e8*/ 	.word	0x00000270
        /*00ec*/ 	.word	0x000000ff
        /*00f0*/ 	.word	0x00000030
        /*00f4*/ 	.short	0x0100
        /*00f6*/ 	.byte	0x08
	.zero		1


	//   ....[4]....
        /*00f8*/ 	.word	0x00000280
        /*00fc*/ 	.word	0x000000ff
        /*0100*/ 	.word	0x00000010
        /*0104*/ 	.short	0x0100
        /*0106*/ 	.byte	0x08
	.zero		1


	//   ....[5]....
        /*0108*/ 	.word	0x00000290
        /*010c*/ 	.word	0x000000ff
        /*0110*/ 	.word	0x00000038
        /*0114*/ 	.short	0x0100
        /*0116*/ 	.byte	0x08
	.zero		1


	//   ....[6]....
        /*0118*/ 	.word	0x000002a0
        /*011c*/ 	.word	0x000000ff
        /*0120*/ 	.word	0x00000018
        /*0124*/ 	.short	0x0100
        /*0126*/ 	.byte	0x08
	.zero		1


	//   ....[7]....
        /*0128*/ 	.word	0x000002b0
        /*012c*/ 	.word	0x000000ff
        /*0130*/ 	.word	0x00000040
        /*0134*/ 	.short	0x0100
        /*0136*/ 	.byte	0x08
	.zero		1


	//   ....[8]....
        /*0138*/ 	.word	0x000002c0
        /*013c*/ 	.word	0x000000ff
        /*0140*/ 	.word	0x00000020
        /*0144*/ 	.short	0x0100
        /*0146*/ 	.byte	0x08
	.zero		1


	//   ....[9]....
        /*0148*/ 	.word	0x000002d0
        /*014c*/ 	.word	0x000000ff
        /*0150*/ 	.word	0x00000048
        /*0154*/ 	.short	0x0100
        /*0156*/ 	.byte	0x08
	.zero		1


	//   ....[10]....
        /*0158*/ 	.word	0x000005d0
        /*015c*/ 	.word	0x000000ff
        /*0160*/ 	.word	0x00000080
        /*0164*/ 	.short	0x0100
        /*0166*/ 	.byte	0x08
	.zero		1


	//   ....[11]....
        /*0168*/ 	.word	0x00000640
        /*016c*/ 	.word	0x000000ff
        /*0170*/ 	.word	0x00000088
        /*0174*/ 	.short	0x0100
        /*0176*/ 	.byte	0x08
	.zero		1


	//   ....[12]....
        /*0178*/ 	.word	0x00000660
        /*017c*/ 	.word	0x000000ff
        /*0180*/ 	.word	0x00000060
        /*0184*/ 	.short	0x0100
        /*0186*/ 	.byte	0x09
	.zero		1


	//   ....[13]....
        /*0188*/ 	.word	0x00000670
        /*018c*/ 	.word	0x000000ff
        /*0190*/ 	.word	0x00000068
        /*0194*/ 	.short	0x0100
        /*0196*/ 	.byte	0x09
	.zero		1


	//   ....[14]....
        /*0198*/ 	.word	0x00000680
        /*019c*/ 	.word	0x000000ff
        /*01a0*/ 	.word	0x00000070
        /*01a4*/ 	.short	0x0100
        /*01a6*/ 	.byte	0x09
	.zero		1


	//   ....[15]....
        /*01a8*/ 	.word	0x00000690
        /*01ac*/ 	.word	0x000000ff
        /*01b0*/ 	.word	0x00000078
        /*01b4*/ 	.short	0x0100
        /*01b6*/ 	.byte	0x09
	.zero		1


	//   ....[16]....
        /*01b8*/ 	.word	0x00001480
        /*01bc*/ 	.word	0x0000009d
        /*01c0*/ 	.word	0x00000000
        /*01c4*/ 	.short	0x010a
        /*01c6*/ 	.byte	0x2a
	.zero		1


	//   ....[17]....
        /*01c8*/ 	.word	0x00001620
        /*01cc*/ 	.word	0x00000003
        /*01d0*/ 	.word	0x00000000
        /*01d4*/ 	.short	0x010a
        /*01d6*/ 	.byte	0x3f
	.zero		1


	//   ....[18]....
        /*01d8*/ 	.word	0x00001680
        /*01dc*/ 	.word	0x00000003
        /*01e0*/ 	.word	0x00000000
        /*01e4*/ 	.short	0x010a
        /*01e6*/ 	.byte	0x3f
	.zero		1


	//   ....[19]....
        /*01e8*/ 	.word	0x00001a10
        /*01ec*/ 	.word	0x000000ff
        /*01f0*/ 	.word	0x00000000
        /*01f4*/ 	.short	0x010a
        /*01f6*/ 	.byte	0x04
	.zero		1


	//   ....[20]....
        /*01f8*/ 	.word	0x00001a50
        /*01fc*/ 	.word	0x000000ff
        /*0200*/ 	.word	0x00000000
        /*0204*/ 	.short	0x010a
        /*0206*/ 	.byte	0x04
	.zero		1


	//   ....[21]....
        /*0208*/ 	.word	0x00001ce0
        /*020c*/ 	.word	0x000000ff
        /*0210*/ 	.word	0x00000000
        /*0214*/ 	.short	0x0101
        /*0216*/ 	.byte	0x04
	.zero		1


	//   ....[22]....
        /*0218*/ 	.word	0x00001dd0
        /*021c*/ 	.word	0x0000009e
        /*0220*/ 	.word	0x00000000
        /*0224*/ 	.short	0x0101
        /*0226*/ 	.byte	0x2d
	.zero		1


	//   ....[23]....
        /*0228*/ 	.word	0x00001ea0
        /*022c*/ 	.word	0x000000ff
        /*0230*/ 	.word	0x00000000
        /*0234*/ 	.short	0x0101
        /*0236*/ 	.byte	0x06
	.zero		1


	//   ....[24]....
        /*0238*/ 	.word	0x00001f50
        /*023c*/ 	.word	0x0000009d
        /*0240*/ 	.word	0x00000010
        /*0244*/ 	.short	0x010a
        /*0246*/ 	.byte	0x2a
	.zero		1


	//   ....[25]....
        /*0248*/ 	.word	0x00009cd0
        /*024c*/ 	.word	0x000000a0
        /*0250*/ 	.word	0x00000000
        /*0254*/ 	.short	0x0101
        /*0256*/ 	.byte	0x2d
	.zero		1


	//   ....[26]....
        /*0258*/ 	.word	0x0000a630
        /*025c*/ 	.word	0x0000000a
        /*0260*/ 	.word	0x00000028
        /*0264*/ 	.short	0x010a
        /*0266*/ 	.byte	0x3f
	.zero		1


	//   ....[27]....
        /*0268*/ 	.word	0x0000a9d0
        /*026c*/ 	.word	0x00000005
        /*0270*/ 	.word	0x00000088
        /*0274*/ 	.short	0x0101
        /*0276*/ 	.byte	0x3f
	.zero		1


	//   ....[28]....
        /*0278*/ 	.word	0x0000b150
        /*027c*/ 	.word	0x00000009
        /*0280*/ 	.word	0x00000000
        /*0284*/ 	.short	0x010a
        /*0286*/ 	.byte	0x3f
	.zero		1


	//   ....[29]....
        /*0288*/ 	.word	0x0000b1d0
        /*028c*/ 	.word	0x00000008
        /*0290*/ 	.word	0x00000000
        /*0294*/ 	.short	0x010a
        /*0296*/ 	.byte	0x3f
	.zero		1


	//   ....[30]....
        /*0298*/ 	.word	0x0000b260
        /*029c*/ 	.word	0x00000009
        /*02a0*/ 	.word	0x00000000
        /*02a4*/ 	.short	0x010a
        /*02a6*/ 	.byte	0x3f
	.zero		1


	//   ....[31]....
        /*02a8*/ 	.word	0x0000b2f0
        /*02ac*/ 	.word	0x00000006
        /*02b0*/ 	.word	0x00000000
        /*02b4*/ 	.short	0x010a
        /*02b6*/ 	.byte	0x3f
	.zero		1


	//   ....[32]....
        /*02b8*/ 	.word	0x0000b380
        /*02bc*/ 	.word	0x00000003
        /*02c0*/ 	.word	0x00000000
        /*02c4*/ 	.short	0x010a
        /*02c6*/ 	.byte	0x3f
	.zero		1


	//   ....[33]....
        /*02c8*/ 	.word	0x0000b3e0
        /*02cc*/ 	.word	0x0000009f
        /*02d0*/ 	.word	0x00000000
        /*02d4*/ 	.short	0x010a
        /*02d6*/ 	.byte	0x3f
	.zero		1


	//   ....[34]....
        /*02d8*/ 	.word	0x0000b430
        /*02dc*/ 	.word	0x00000003
        /*02e0*/ 	.word	0x00000000
        /*02e4*/ 	.short	0x010a
        /*02e6*/ 	.byte	0x3f
	.zero		1


	//   ....[35]....
        /*02e8*/ 	.word	0x0000b490
        /*02ec*/ 	.word	0x00000004
        /*02f0*/ 	.word	0x00000000
        /*02f4*/ 	.short	0x010a
        /*02f6*/ 	.byte	0x3f
	.zero		1


	//   ....[36]....
        /*02f8*/ 	.word	0x0000b4e0
        /*02fc*/ 	.word	0x0000009f
        /*0300*/ 	.word	0x00000010
        /*0304*/ 	.short	0x010a
        /*0306*/ 	.byte	0x3f
	.zero		1


	//   ....[37]....
        /*0308*/ 	.word	0x0000b5b0
        /*030c*/ 	.word	0x0000000a
        /*0310*/ 	.word	0x00000028
        /*0314*/ 	.short	0x010a
        /*0316*/ 	.byte	0x3f
	.zero		1


	//   ....[38]....
        /*0318*/ 	.word	0x0000b680
        /*031c*/ 	.word	0x00000009
        /*0320*/ 	.word	0x00000000
        /*0324*/ 	.short	0x010a
        /*0326*/ 	.byte	0x3f
	.zero		1


	//   ....[39]....
        /*0328*/ 	.word	0x0000b6d0
        /*032c*/ 	.word	0x00000008
        /*0330*/ 	.word	0x00000000
        /*0334*/ 	.short	0x010a
        /*0336*/ 	.byte	0x3f
	.zero		1


	//   ....[40]....
        /*0338*/ 	.word	0x0000b720
        /*033c*/ 	.word	0x00000009
        /*0340*/ 	.word	0x00000000
        /*0344*/ 	.short	0x010a
        /*0346*/ 	.byte	0x3f
	.zero		1


	//   ....[41]....
        /*0348*/ 	.word	0x0000b770
        /*034c*/ 	.word	0x00000006
        /*0350*/ 	.word	0x00000000
        /*0354*/ 	.short	0x010a
        /*0356*/ 	.byte	0x3f
	.zero		1


	//----- nvinfo : EIATTR_NUM_MBARRIERS
	.align		4
.L_37:
        /*0358*/ 	.byte	0x03, 0x38
        /*035a*/ 	.short	0x0010


	//----- nvinfo : EIATTR_EXIT_INSTR_OFFSETS
	.align		4
        /*035c*/ 	.byte	0x04, 0x1c
        /*035e*/ 	.short	(.L_39 - .L_38)


	//   ....[0]....
.L_38:
        /*0360*/ 	.word	0x000011a0


	//   ....[1]....
        /*0364*/ 	.word	0x00001200


	//   ....[2]....
        /*0368*/ 	.word	0x0000a360


	//   ....[3]....
        /*036c*/ 	.word	0x0000a390


	//   ....[4]....
        /*0370*/ 	.word	0x0000b3d0


	//----- nvinfo : EIATTR_MAX_THREADS
	.align		4
.L_39:
        /*0374*/ 	.byte	0x04, 0x05
        /*0376*/ 	.short	(.L_41 - .L_40)
.L_40:
        /*0378*/ 	.word	0x00000180
        /*037c*/ 	.word	0x00000001
        /*0380*/ 	.word	0x00000001


	//----- nvinfo : EIATTR_CRS_STACK_SIZE
	.align		4
.L_41:
        /*0384*/ 	.byte	0x04, 0x1e
        /*0386*/ 	.short	(.L_43 - .L_42)
.L_42:
        /*0388*/ 	.word	0x00000000


	//----- nvinfo : EIATTR_CBANK_PARAM_SIZE
	.align		4
.L_43:
        /*038c*/ 	.byte	0x03, 0x19
        /*038e*/ 	.short	0x0470


	//----- nvinfo : EIATTR_PARAM_CBANK
	.align		4
        /*0390*/ 	.byte	0x04, 0x0a
        /*0392*/ 	.short	(.L_45 - .L_44)
	.align		4
.L_44:
        /*0394*/ 	.word	index@(.nv.constant0._ZN7cutlass13device_kernelINS_4gemm6kernel13GemmUniversalIN4cute5tupleIJiiiiEEENS1_10collective13CollectiveMmaINS1_34MainloopSm90TmaGmmaWarpSpecializedILi5ENS5_IJNS4_1CILi1EEESB_SB_EEENS1_32KernelTmaWarpSpecializedPingpongEEENS5_IJNSA_ILi64EEENSA_ILi256EEENSA_ILi32EEEEEENS_10tfloat32_tENS5_IJlSB_lEEESJ_SK_NS4_8TiledMMAINS4_8MMA_AtomIJNS4_4SM904GMMA30MMA_64x256x8_F32TF32TF32_SS_TNILNSO_7ScaleInE1ELSQ_1EEEEEENS4_6LayoutISC_NS5_IJNSA_ILi0EEESU_SU_EEEEENS5_IJNS4_10UnderscoreESX_SX_EEEEENS4_13SM90_TMA_LOADENS4_14ComposedLayoutINS4_7SwizzleILi3ELi4ELi3EEENS4_18smem_ptr_flag_bitsILi32EEENST_INS5_IJNSA_ILi8EEESH_EEENS5_IJSH_SB_EEEEEEEvNS4_8identityES10_S1A_vS1B_EENS_8epilogue10collective6detail29Sm90TmaWarpSpecializedAdapterINS1E_15DefaultEpilogueISJ_SK_SK_NS1D_6thread17LinearCombinationISJ_Li1EffLNS1I_9ScaleType4KindE0ELNS_15FloatRoundStyleE2ESJ_EENS1_15EpilogueDefaultEEEEEvvEEEEvNT_6ParamsE)
        /*0398*/ 	.short	0x0210
        /*039a*/ 	.short	0x0470


	//----- nvinfo : EIATTR_SW_WAR
	.align		4
.L_45:
        /*039c*/ 	.byte	0x04, 0x36
        /*039e*/ 	.short	(.L_47 - .L_46)
.L_46:
        /*03a0*/ 	.word	0x00000008
.L_47:


//--------------------- .nv.callgraph             --------------------------
	.section	.nv.callgraph,"",@"SHT_CUDA_CALLGRAPH"
	.align	4
	.sectionentsize	8
	.align		4
        /*0000*/ 	.word	0x00000000
	.align		4
        /*0004*/ 	.word	0xffffffff
	.align		4
        /*0008*/ 	.word	index@(_ZN7cutlass13device_kernelINS_4gemm6kernel13GemmUniversalIN4cute5tupleIJiiiiEEENS1_10collective13CollectiveMmaINS1_34MainloopSm90TmaGmmaWarpSpecializedILi5ENS5_IJNS4_1CILi1EEESB_SB_EEENS1_32KernelTmaWarpSpecializedPingpongEEENS5_IJNSA_ILi64EEENSA_ILi256EEENSA_ILi32EEEEEENS_10tfloat32_tENS5_IJlSB_lEEESJ_SK_NS4_8TiledMMAINS4_8MMA_AtomIJNS4_4SM904GMMA30MMA_64x256x8_F32TF32TF32_SS_TNILNSO_7ScaleInE1ELSQ_1EEEEEENS4_6LayoutISC_NS5_IJNSA_ILi0EEESU_SU_EEEEENS5_IJNS4_10UnderscoreESX_SX_EEEEENS4_13SM90_TMA_LOADENS4_14ComposedLayoutINS4_7SwizzleILi3ELi4ELi3EEENS4_18smem_ptr_flag_bitsILi32EEENST_INS5_IJNSA_ILi8EEESH_EEENS5_IJSH_SB_EEEEEEEvNS4_8identityES10_S1A_vS1B_EENS_8epilogue10collective6detail29Sm90TmaWarpSpecializedAdapterINS1E_15DefaultEpilogueISJ_SK_SK_NS1D_6thread17LinearCombinationISJ_Li1EffLNS1I_9ScaleType4KindE0ELNS_15FloatRoundStyleE2ESJ_EENS1_15EpilogueDefaultEEEEEvvEEEEvNT_6ParamsE)
	.align		4
        /*000c*/ 	.word	index@(__assertfail)
	.align		4
        /*0010*/ 	.word	0x00000000
	.align		4
        /*0014*/ 	.word	0xfffffffe
	.align		4
        /*0018*/ 	.word	0x00000000
	.align		4
        /*001c*/ 	.word	0xfffffffd
	.align		4
        /*0020*/ 	.word	0x00000000
	.align		4
        /*0024*/ 	.word	0xfffffffc


//--------------------- .nv.constant4             --------------------------
	.section	.nv.constant4,"a",@progbits
	.align	8
	.align		8
.nv.constant4:
        /*0000*/ 	.dword	__assertfail
	.align		8
        /*0008*/ 	.dword	__unnamed_1
	.align		8
        /*0010*/ 	.dword	_ZN40_INTERNAL_675e053b_4_k_cu_fad1c5e4_292374cuda3std3__45__cpo5beginE
	.align		8
        /*0018*/ 	.dword	_ZN40_INTERNAL_675e053b_4_k_cu_fad1c5e4_292374cuda3std3__45__cpo3endE
	.align		8
        /*0020*/ 	.dword	_ZN40_INTERNAL_675e053b_4_k_cu_fad1c5e4_292374cuda3std3__45__cpo6cbeginE
	.align		8
        /*0028*/ 	.dword	_ZN40_INTERNAL_675e053b_4_k_cu_fad1c5e4_292374cuda3std3__45__cpo4cendE
	.align		8
        /*0030*/ 	.dword	_ZN40_INTERNAL_675e053b_4_k_cu_fad1c5e4_292374cuda3std3__442_GLOBAL__N__675e053b_4_k_cu_fad1c5e4_292376ignoreE
	.align		8
        /*0038*/ 	.dword	_ZN40_INTERNAL_675e053b_4_k_cu_fad1c5e4_292374cuda3std3__419piecewise_constructE
	.align		8
        /*0040*/ 	.dword	_ZN40_INTERNAL_675e053b_4_k_cu_fad1c5e4_292374cuda3std3__48in_placeE
	.align		8
        /*0048*/ 	.dword	_ZN40_INTERNAL_675e053b_4_k_cu_fad1c5e4_292374cuda3std6ranges3__45__cpo4swapE
	.align		8
        /*0050*/ 	.dword	_ZN40_INTERNAL_675e053b_4_k_cu_fad1c5e4_292374cuda3std6ranges3__45__cpo9iter_moveE
	.align		8
        /*0058*/ 	.dword	_ZN40_INTERNAL_675e053b_4_k_cu_fad1c5e4_292374cute7productE
	.align		8
        /*0060*/ 	.dword	_ZN40_INTERNAL_675e053b_4_k_cu_fad1c5e4_292374cute1_E
	.align		8
        /*0068*/ 	.dword	$str$22
	.align		8
        /*0070*/ 	.dword	$str$23


//--------------------- .text._ZN7cutlass13device_kernelINS_4gemm6kernel13GemmUniversalIN4cute5tupleIJiiiiEEENS1_10collective13CollectiveMmaINS1_34MainloopSm90TmaGmmaWarpSpecializedILi5ENS5_IJNS4_1CILi1EEESB_SB_EEENS1_32KernelTmaWarpSpecializedPingpongEEENS5_IJNSA_ILi64EEENSA_ILi256EEENSA_ILi32EEEEEENS_10tfloat32_tENS5_IJlSB_lEEESJ_SK_NS4_8TiledMMAINS4_8MMA_AtomIJNS4_4SM904GMMA30MMA_64x256x8_F32TF32TF32_SS_TNILNSO_7ScaleInE1ELSQ_1EEEEEENS4_6LayoutISC_NS5_IJNSA_ILi0EEESU_SU_EEEEENS5_IJNS4_10UnderscoreESX_SX_EEEEENS4_13SM90_TMA_LOADENS4_14ComposedLayoutINS4_7SwizzleILi3ELi4ELi3EEENS4_18smem_ptr_flag_bitsILi32EEENST_INS5_IJNSA_ILi8EEESH_EEENS5_IJSH_SB_EEEEEEEvNS4_8identityES10_S1A_vS1B_EENS_8epilogue10collective6detail29Sm90TmaWarpSpecializedAdapterINS1E_15DefaultEpilogueISJ_SK_SK_NS1D_6thread17LinearCombinationISJ_Li1EffLNS1I_9ScaleType4KindE0ELNS_15FloatRoundStyleE2ESJ_EENS1_15EpilogueDefaultEEEEEvvEEEEvNT_6ParamsE --------------------------
	.section	.text._ZN7cutlass13device_kernelINS_4gemm6kernel13GemmUniversalIN4cute5tupleIJiiiiEEENS1_10collective13CollectiveMmaINS1_34MainloopSm90TmaGmmaWarpSpecializedILi5ENS5_IJNS4_1CILi1EEESB_SB_EEENS1_32KernelTmaWarpSpecializedPingpongEEENS5_IJNSA_ILi64EEENSA_ILi256EEENSA_ILi32EEEEEENS_10tfloat32_tENS5_IJlSB_lEEESJ_SK_NS4_8TiledMMAINS4_8MMA_AtomIJNS4_4SM904GMMA30MMA_64x256x8_F32TF32TF32_SS_TNILNSO_7ScaleInE1ELSQ_1EEEEEENS4_6LayoutISC_NS5_IJNSA_ILi0EEESU_SU_EEEEENS5_IJNS4_10UnderscoreESX_SX_EEEEENS4_13SM90_TMA_LOADENS4_14ComposedLayoutINS4_7SwizzleILi3ELi4ELi3EEENS4_18smem_ptr_flag_bitsILi32EEENST_INS5_IJNSA_ILi8EEESH_EEENS5_IJSH_SB_EEEEEEEvNS4_8identityES10_S1A_vS1B_EENS_8epilogue10collective6detail29Sm90TmaWarpSpecializedAdapterINS1E_15DefaultEpilogueISJ_SK_SK_NS1D_6thread17LinearCombinationISJ_Li1EffLNS1I_9ScaleType4KindE0ELNS_15FloatRoundStyleE2ESJ_EENS1_15EpilogueDefaultEEEEEvvEEEEvNT_6ParamsE,"ax",@progbits
	.align	128
.text._ZN7cutlass13device_kernelINS_4gemm6kernel13GemmUniversalIN4cute5tupleIJiiiiEEENS1_10collective13CollectiveMmaINS1_34MainloopSm90TmaGmmaWarpSpecializedILi5ENS5_IJNS4_1CILi1EEESB_SB_EEENS1_32KernelTmaWarpSpecializedPingpongEEENS5_IJNSA_ILi64EEENSA_ILi256EEENSA_ILi32EEEEEENS_10tfloat32_tENS5_IJlSB_lEEESJ_SK_NS4_8TiledMMAINS4_8MMA_AtomIJNS4_4SM904GMMA30MMA_64x256x8_F32TF32TF32_SS_TNILNSO_7ScaleInE1ELSQ_1EEEEEENS4_6LayoutISC_NS5_IJNSA_ILi0EEESU_SU_EEEEENS5_IJNS4_10UnderscoreESX_SX_EEEEENS4_13SM90_TMA_LOADENS4_14ComposedLayoutINS4_7SwizzleILi3ELi4ELi3EEENS4_18smem_ptr_flag_bitsILi32EEENST_INS5_IJNSA_ILi8EEESH_EEENS5_IJSH_SB_EEEEEEEvNS4_8identityES10_S1A_vS1B_EENS_8epilogue10collective6detail29Sm90TmaWarpSpecializedAdapterINS1E_15DefaultEpilogueISJ_SK_SK_NS1D_6thread17LinearCombinationISJ_Li1EffLNS1I_9ScaleType4KindE0ELNS_15FloatRoundStyleE2ESJ_EENS1_15EpilogueDefaultEEEEEvvEEEEvNT_6ParamsE:
        .type           _ZN7cutlass13device_kernelINS_4gemm6kernel13GemmUniversalIN4cute5tupleIJiiiiEEENS1_10collective13CollectiveMmaINS1_34MainloopSm90TmaGmmaWarpSpecializedILi5ENS5_IJNS4_1CILi1EEESB_SB_EEENS1_32KernelTmaWarpSpecializedPingpongEEENS5_IJNSA_ILi64EEENSA_ILi256EEENSA_ILi32EEEEEENS_10tfloat32_tENS5_IJlSB_lEEESJ_SK_NS4_8TiledMMAINS4_8MMA_AtomIJNS4_4SM904GMMA30MMA_64x256x8_F32TF32TF32_SS_TNILNSO_7ScaleInE1ELSQ_1EEEEEENS4_6LayoutISC_NS5_IJNSA_ILi0EEESU_SU_EEEEENS5_IJNS4_10UnderscoreESX_SX_EEEEENS4_13SM90_TMA_LOADENS4_14ComposedLayoutINS4_7SwizzleILi3ELi4ELi3EEENS4_18smem_ptr_flag_bitsILi32EEENST_INS5_IJNSA_ILi8EEESH_EEENS5_IJSH_SB_EEEEEEEvNS4_8identityES10_S1A_vS1B_EENS_8epilogue10collective6detail29Sm90TmaWarpSpecializedAdapterINS1E_15DefaultEpilogueISJ_SK_SK_NS1D_6thread17LinearCombinationISJ_Li1EffLNS1I_9ScaleType4KindE0ELNS_15FloatRoundStyleE2ESJ_EENS1_15EpilogueDefaultEEEEEvvEEEEvNT_6ParamsE,@function
        .size           _ZN7cutlass13device_kernelINS_4gemm6kernel13GemmUniversalIN4cute5tupleIJiiiiEEENS1_10collective13CollectiveMmaINS1_34MainloopSm90TmaGmmaWarpSpecializedILi5ENS5_IJNS4_1CILi1EEESB_SB_EEENS1_32KernelTmaWarpSpecializedPingpongEEENS5_IJNSA_ILi64EEENSA_ILi256EEENSA_ILi32EEEEEENS_10tfloat32_tENS5_IJlSB_lEEESJ_SK_NS4_8TiledMMAINS4_8MMA_AtomIJNS4_4SM904GMMA30MMA_64x256x8_F32TF32TF32_SS_TNILNSO_7ScaleInE1ELSQ_1EEEEEENS4_6LayoutISC_NS5_IJNSA_ILi0EEESU_SU_EEEEENS5_IJNS4_10UnderscoreESX_SX_EEEEENS4_13SM90_TMA_LOADENS4_14ComposedLayoutINS4_7SwizzleILi3ELi4ELi3EEENS4_18smem_ptr_flag_bitsILi32EEENST_INS5_IJNSA_ILi8EEESH_EEENS5_IJSH_SB_EEEEEEEvNS4_8identityES10_S1A_vS1B_EENS_8epilogue10collective6detail29Sm90TmaWarpSpecializedAdapterINS1E_15DefaultEpilogueISJ_SK_SK_NS1D_6thread17LinearCombinationISJ_Li1EffLNS1I_9ScaleType4KindE0ELNS_15FloatRoundStyleE2ESJ_EENS1_15EpilogueDefaultEEEEEvvEEEEvNT_6ParamsE,(.L_x_327 - _ZN7cutlass13device_kernelINS_4gemm6kernel13GemmUniversalIN4cute5tupleIJiiiiEEENS1_10collective13CollectiveMmaINS1_34MainloopSm90TmaGmmaWarpSpecializedILi5ENS5_IJNS4_1CILi1EEESB_SB_EEENS1_32KernelTmaWarpSpecializedPingpongEEENS5_IJNSA_ILi64EEENSA_ILi256EEENSA_ILi32EEEEEENS_10tfloat32_tENS5_IJlSB_lEEESJ_SK_NS4_8TiledMMAINS4_8MMA_AtomIJNS4_4SM904GMMA30MMA_64x256x8_F32TF32TF32_SS_TNILNSO_7ScaleInE1ELSQ_1EEEEEENS4_6LayoutISC_NS5_IJNSA_ILi0EEESU_SU_EEEEENS5_IJNS4_10UnderscoreESX_SX_EEEEENS4_13SM90_TMA_LOADENS4_14ComposedLayoutINS4_7SwizzleILi3ELi4ELi3EEENS4_18smem_ptr_flag_bitsILi32EEENST_INS5_IJNSA_ILi8EEESH_EEENS5_IJSH_SB_EEEEEEEvNS4_8identityES10_S1A_vS1B_EENS_8epilogue10collective6detail29Sm90TmaWarpSpecializedAdapterINS1E_15DefaultEpilogueISJ_SK_SK_NS1D_6thread17LinearCombinationISJ_Li1EffLNS1I_9ScaleType4KindE0ELNS_15FloatRoundStyleE2ESJ_EENS1_15EpilogueDefaultEEEEEvvEEEEvNT_6ParamsE)
        .other          _ZN7cutlass13device_kernelINS_4gemm6kernel13GemmUniversalIN4cute5tupleIJiiiiEEENS1_10collective13CollectiveMmaINS1_34MainloopSm90TmaGmmaWarpSpecializedILi5ENS5_IJNS4_1CILi1EEESB_SB_EEENS1_32KernelTmaWarpSpecializedPingpongEEENS5_IJNSA_ILi64EEENSA_ILi256EEENSA_ILi32EEEEEENS_10tfloat32_tENS5_IJlSB_lEEESJ_SK_NS4_8TiledMMAINS4_8MMA_AtomIJNS4_4SM904GMMA30MMA_64x256x8_F32TF32TF32_SS_TNILNSO_7ScaleInE1ELSQ_1EEEEEENS4_6LayoutISC_NS5_IJNSA_ILi0EEESU_SU_EEEEENS5_IJNS4_10UnderscoreESX_SX_EEEEENS4_13SM90_TMA_LOADENS4_14ComposedLayoutINS4_7SwizzleILi3ELi4ELi3EEENS4_18smem_ptr_flag_bitsILi32EEENST_INS5_IJNSA_ILi8EEESH_EEENS5_IJSH_SB_EEEEEEEvNS4_8identityES10_S1A_vS1B_EENS_8epilogue10collective6detail29Sm90TmaWarpSpecializedAdapterINS1E_15DefaultEpilogueISJ_SK_SK_NS1D_6thread17LinearCombinationISJ_Li1EffLNS1I_9ScaleType4KindE0ELNS_15FloatRoundStyleE2ESJ_EENS1_15EpilogueDefaultEEEEEvvEEEEvNT_6ParamsE,@"STO_CUDA_ENTRY STV_DEFAULT"
_ZN7cutlass13device_kernelINS_4gemm6kernel13GemmUniversalIN4cute5tupleIJiiiiEEENS1_10collective13CollectiveMmaINS1_34MainloopSm90TmaGmmaWarpSpecializedILi5ENS5_IJNS4_1CILi1EEESB_SB_EEENS1_32KernelTmaWarpSpecializedPingpongEEENS5_IJNSA_ILi64EEENSA_ILi256EEENSA_ILi32EEEEEENS_10tfloat32_tENS5_IJlSB_lEEESJ_SK_NS4_8TiledMMAINS4_8MMA_AtomIJNS4_4SM904GMMA30MMA_64x256x8_F32TF32TF32_SS_TNILNSO_7ScaleInE1ELSQ_1EEEEEENS4_6LayoutISC_NS5_IJNSA_ILi0EEESU_SU_EEEEENS5_IJNS4_10UnderscoreESX_SX_EEEEENS4_13SM90_TMA_LOADENS4_14ComposedLayoutINS4_7SwizzleILi3ELi4ELi3EEENS4_18smem_ptr_flag_bitsILi32EEENST_INS5_IJNSA_ILi8EEESH_EEENS5_IJSH_SB_EEEEEEEvNS4_8identityES10_S1A_vS1B_EENS_8epilogue10collective6detail29Sm90TmaWarpSpecializedAdapterINS1E_15DefaultEpilogueISJ_SK_SK_NS1D_6thread17LinearCombinationISJ_Li1EffLNS1I_9ScaleType4KindE0ELNS_15FloatRoundStyleE2ESJ_EENS1_15EpilogueDefaultEEEEEvvEEEEvNT_6ParamsE:
[----:B------:R-:W0:Y:S02]  /*0000*/  LDC R1, c[0x0][0x28] ;  /* 0x00000a00ff017b82 */ /* 0x000e240000000800 */
[----:B0-----:R-:W-:Y:S01]  /*0010*/  VIADD R1, R1, 0xfffffff8 ;  /* 0xfffffff801017836 */ /* 0x001fe20000000000 */
[----:B------:R-:W0:Y:S01]  /*0020*/  S2R R4, SR_TID.X ;  /* 0x0000000000047919 */ /* 0x000e220000002100 */
[----:B------:R-:W-:Y:S01]  /*0030*/  ELECT P0, URZ, PT ;  /* 0x00000000003f782f */ /* 0x000fe20003800000 */
[----:B------:R-:W-:Y:S01]  /*0040*/  BSSY B0, `(.L_x_0) ;  /* 0x000000f000007945 */ /* 0x000fe20003800000 */
[--C-:B0-----:R-:W-:Y:S02]  /*0050*/  SHF.R.U32.HI R0, RZ, 0x5, R4.reuse ;  /* 0x00000005ff007819 */ /* 0x101fe40000011604 */
[----:B------:R-:W-:-:S03]  /*0060*/  SHF.R.U32.HI R5, RZ, 0x7, R4 ;  /* 0x00000007ff057819 */ /* 0x000fc60000011604 */
[----:B------:R-:W0:Y:S04]  /*0070*/  SHFL.IDX PT, R2, R0, RZ, 0x1f ;  /* 0x00001fff00027589 */ /* 0x000e2800000e0000 */
[----:B------:R1:W2:Y:S01]  /*0080*/  SHFL.IDX PT, R8, R5, RZ, 0x1f ;  /* 0x00001fff05087589 */ /* 0x0002a200000e0000 */
[----:B0-----:R-:W-:-:S13]  /*0090*/  ISETP.NE.OR P0, PT, R2, RZ, !P0 ;  /* 0x000000ff0200720c */ /* 0x001fda0004705670 */
[----:B-12---:R-:W-:Y:S05]  /*00a0*/  @P0 BRA `(.L_x_1) ;  /* 0x0000000000200947 */ /* 0x006fea0003800000 */
[----:B------:R-:W-:Y:S02]  /*00b0*/  ULDC.64 UR4, c[0x0][0x198] ;  /* 0x0000660000047ab9 */ /* 0x000fe40000000a00 */
[----:B------:R-:W-:Y:S02]  /*00c0*/  UIADD3 UR6, UP0, UR4, 0xf0, URZ ;  /* 0x000000f004067890 */ /* 0x000fe4000ff1e03f */
[----:B------:R-:W-:Y:S02]  /*00d0*/  UIADD3 UR4, UP1, UR4, 0x1f0, URZ ;  /* 0x000001f004047890 */ /* 0x000fe4000ff3e03f */
[----:B------:R-:W-:Y:S02]  /*00e0*/  UIADD3.X UR7, URZ, UR5, URZ, UP0, !UPT ;  /* 0x000000053f077290 */ /* 0x000fe400087fe43f */
[----:B------:R-:W-:-:S07]  /*00f0*/  UIADD3.X UR5, URZ, UR5, URZ, UP1, !UPT ;  /* 0x000000053f057290 */ /* 0x000fce0008ffe43f */
[----:B------:R0:W-:Y:S02]  /*0100*/  UTMACCTL.PF [UR6] ;  /* 0x00000000060079b9 */ /* 0x0001e40008040000 */
[----:B------:R0:W-:Y:S02]  /*0110*/  UTMACCTL.PF [UR4] ;  /* 0x00000000040079b9 */ /* 0x0001e40008040000 */
[----:B0-----:R-:W-:Y:S01]  /*0120*/  NOP ;  /* 0x0000000000007918 */ /* 0x001fe20000000000 */
.L_x_1:
[----:B------:R-:W-:Y:S05]  /*0130*/  BSYNC B0 ;  /* 0x0000000000007941 */ /* 0x000fea0003800000 */
.L_x_0:
[----:B------:R-:W0:Y:S02]  /*0140*/  SHFL.IDX PT, R3, R0, RZ, 0x1f ;  /* 0x00001fff00037589 */ /* 0x000e2400000e0000 */
[----:B0-----:R-:W-:-:S13]  /*0150*/  ISETP.NE.AND P0, PT, R3, RZ, PT ;  /* 0x000000ff0300720c */ /* 0x001fda0003f05270 */
[----:B------:R-:W-:Y:S05]  /*0160*/  @P0 BRA `(.L_x_2) ;  /* 0x0000000000600947 */ /* 0x000fea0003800000 */
[----:B------:R-:W0:Y:S01]  /*0170*/  S2UR UR8, SR_CgaCtaId ;  /* 0x00000000000879c3 */ /* 0x000e220000008800 */
[----:B------:R-:W-:Y:S01]  /*0180*/  UMOV UR4, 0x400 ;  /* 0x0000040000047882 */ /* 0x000fe20000000000 */
[----:B------:R-:W-:Y:S01]  /*0190*/  UMOV UR5, 0x1 ;  /* 0x0000000100057882 */ /* 0x000fe20000000000 */
[----:B------:R-:W-:Y:S01]  /*01a0*/  UMOV UR6, 0x80 ;  /* 0x0000008000067882 */ /* 0x000fe20000000000 */
[----:B------:R-:W-:Y:S01]  /*01b0*/  ELECT P0, URZ, PT ;  /* 0x00000000003f782f */ /* 0x000fe20003800000 */
[----:B------:R-:W-:-:S04]  /*01c0*/  UIADD3 UR6, -UR6, 0x100000, URZ ;  /* 0x0010000006067890 */ /* 0x000fc8000fffe13f */
[----:B------:R-:W-:Y:S02]  /*01d0*/  USHF.L.U32 UR7, UR6, 0xb, URZ ;  /* 0x0000000b06077899 */ /* 0x000fe4000800063f */
[----:B------:R-:W-:Y:S02]  /*01e0*/  USHF.L.U32 UR6, UR6, 0x1, URZ ;  /* 0x0000000106067899 */ /* 0x000fe4000800063f */
[----:B0-----:R-:W-:Y:S02]  /*01f0*/  ULEA UR8, UR8, UR4, 0x18 ;  /* 0x0000000408087291 */ /* 0x001fe4000f8ec03f */
[----:B------:R-:W-:-:S04]  /*0200*/  UIADD3 UR4, -UR5, 0x100000, URZ ;  /* 0x0010000005047890 */ /* 0x000fc8000fffe13f */
[----:B------:R-:W-:Y:S02]  /*0210*/  USHF.L.U32 UR5, UR4, 0xb, URZ ;  /* 0x0000000b04057899 */ /* 0x000fe4000800063f */
[----:B------:R-:W-:Y:S01]  /*0220*/  USHF.L.U32 UR4, UR4, 0x1, URZ ;  /* 0x0000000104047899 */ /* 0x000fe2000800063f */
[----:B------:R-:W0:Y:S11]  /*0230*/  FENCE.VIEW.ASYNC.S ;  /* 0x00000000000073c6 */ /* 0x000e360000000000 */
[----:B0-----:R0:W1:Y:S01]  /*0240*/  SYNCS.EXCH.64 URZ, [UR8], UR4 ;  /* 0x00000004083f75b2 */ /* 0x0010620008000100 */
[----:B------:R0:W2:Y:S01]  /*0250*/  SYNCS.EXCH.64 URZ, [UR8+0x28], UR6 ;  /* 0x00002806083f75b2 */ /* 0x0000a20008000100 */
[----:B------:R0:W3:Y:S01]  /*0260*/  SYNCS.EXCH.64 URZ, [UR8+0x8], UR4 ;  /* 0x00000804083f75b2 */ /* 0x0000e20008000100 */
[----:B------:R0:W4:Y:S01]  /*0270*/  SYNCS.EXCH.64 URZ, [UR8+0x30], UR6 ;  /* 0x00003006083f75b2 */ /* 0x0001220008000100 */
[----:B------:R0:W0:Y:S01]  /*0280*/  SYNCS.EXCH.64 URZ, [UR8+0x10], UR4 ;  /* 0x00001004083f75b2 */ /* 0x0000220008000100 */
[----:B------:R0:W0:Y:S01]  /*0290*/  SYNCS.EXCH.64 URZ, [UR8+0x38], UR6 ;  /* 0x00003806083f75b2 */ /* 0x0000220008000100 */
[----:B------:R0:W0:Y:S01]  /*02a0*/  SYNCS.EXCH.64 URZ, [UR8+0x18], UR4 ;  /* 0x00001804083f75b2 */ /* 0x0000220008000100 */
[----:B------:R0:W0:Y:S01]  /*02b0*/  SYNCS.EXCH.64 URZ, [UR8+0x40], UR6 ;  /* 0x00004006083f75b2 */ /* 0x0000220008000100 */
[----:B------:R0:W0:Y:S01]  /*02c0*/  SYNCS.EXCH.64 URZ, [UR8+0x20], UR4 ;  /* 0x00002004083f75b2 */ /* 0x0000220008000100 */
[----:B------:R0:W0:Y:S01]  /*02d0*/  SYNCS.EXCH.64 URZ, [UR8+0x48], UR6 ;  /* 0x00004806083f75b2 */ /* 0x0000220008000100 */
[----:B------:R-:W-:Y:S01]  /*02e0*/  NOP ;  /* 0x0000000000007918 */ /* 0x000fe20000000000 */
.L_x_2:
[----:B------:R-:W5:Y:S01]  /*02f0*/  SHFL.IDX PT, R6, R0, RZ, 0x1f ;  /* 0x00001fff00067589 */ /* 0x000f6200000e0000 */
[----:B------:R-:W-:Y:S01]  /*0300*/  ELECT P0, URZ, PT ;  /* 0x00000000003f782f */ /* 0x000fe20003800000 */
[----:B------:R-:W-:Y:S01]  /*0310*/  NOP ;  /* 0x0000000000007918 */ /* 0x000fe20000000000 */
[----:B------:R-:W-:Y:S01]  /*0320*/  ELECT P1, URZ, PT ;  /* 0x00000000003f782f */ /* 0x000fe20003820000 */
[----:B------:R-:W1:Y:S01]  /*0330*/  SHFL.IDX PT, R3, R0, RZ, 0x1f ;  /* 0x00001fff00037589 */ /* 0x000e6200000e0000 */
[----:B0-----:R-:W-:Y:S01]  /*0340*/  UMOV UR4, 0x20 ;  /* 0x0000002000047882 */ /* 0x001fe20000000000 */
[----:B------:R-:W-:Y:S01]  /*0350*/  UMOV UR11, 0x80 ;  /* 0x00000080000b7882 */ /* 0x000fe20000000000 */
[----:B------:R-:W-:Y:S01]  /*0360*/  NOP ;  /* 0x0000000000007918 */ /* 0x000fe20000000000 */
[C---:B------:R-:W-:Y:S01]  /*0370*/  VIADD R33, R8.reuse, 0xffffffff ;  /* 0xffffffff08217836 */ /* 0x040fe20000000000 */
[----:B------:R-:W0:Y:S01]  /*0380*/  SHFL.IDX PT, R5, R5, RZ, 0x1f ;  /* 0x00001fff05057589 */ /* 0x000e2200000e0000 */
[----:B------:R-:W-:Y:S01]  /*0390*/  ULDC.64 UR36, c[0x0][0x208] ;  /* 0x0000820000247ab9 */ /* 0x000fe20000000a00 */
[----:B------:R-:W-:-:S02]  /*03a0*/  ISETP.NE.AND P2, PT, R8, RZ, PT ;  /* 0x000000ff0800720c */ /* 0x000fc40003f45270 */
[----:B------:R-:W-:Y:S02]  /*03b0*/  ISETP.GE.U32.AND P3, PT, R33, 0x2, PT ;  /* 0x000000022100780c */ /* 0x000fe40003f66070 */
[----:B-----5:R-:W-:Y:S02]  /*03c0*/  ISETP.NE.OR P0, PT, R6, RZ, !P0 ;  /* 0x000000ff0600720c */ /* 0x020fe40004705670 */
[----:B-1----:R-:W-:Y:S02]  /*03d0*/  ISETP.NE.OR P1, PT, R3, RZ, !P1 ;  /* 0x000000ff0300720c */ /* 0x002fe40004f25670 */
[----:B------:R-:W-:-:S04]  /*03e0*/  SHF.R.S32.HI R3, RZ, 0x1f, R2 ;  /* 0x0000001fff037819 */ /* 0x000fc80000011402 */
[----:B------:R-:W-:-:S05]  /*03f0*/  LEA.HI R3, R3, R2, RZ, 0x2 ;  /* 0x0000000203037211 */ /* 0x000fca00078f10ff */
[----:B------:R-:W-:Y:S01]  /*0400*/  VOTEU.ALL UP0, P0 ;  /* 0x00000000003f7886 */ /* 0x000fe20000000000 */
[----:B------:R-:W-:Y:S01]  /*0410*/  LOP3.LUT R3, R3, 0xfffffffc, RZ, 0xc0, !PT ;  /* 0xfffffffc03037812 */ /* 0x000fe200078ec0ff */
[----:B------:R-:W-:-:S03]  /*0420*/  VOTEU.ALL UP1, P1 ;  /* 0x00000000003f7886 */ /* 0x000fc60000820000 */
[----:B------:R-:W1:Y:S01]  /*0430*/  @!UP0 S2UR UR7, SR_CgaCtaId ;  /* 0x00000000000789c3 */ /* 0x000e620000008800 */
[----:B------:R-:W-:Y:S01]  /*0440*/  @!UP0 UMOV UR6, 0x400 ;  /* 0x0000040000068882 */ /* 0x000fe20000000000 */
[----:B------:R-:W-:-:S04]  /*0450*/  @!UP0 UIADD3 UR4, -UR4, 0x100000, URZ ;  /* 0x0010000004048890 */ /* 0x000fc8000fffe13f */
[----:B------:R-:W-:Y:S02]  /*0460*/  @!UP0 USHF.L.U32 UR5, UR4, 0xb, URZ ;  /* 0x0000000b04058899 */ /* 0x000fe4000800063f */
[----:B------:R-:W-:Y:S01]  /*0470*/  @!UP0 USHF.L.U32 UR4, UR4, 0x1, URZ ;  /* 0x0000000104048899 */ /* 0x000fe2000800063f */
[----:B------:R-:W-:Y:S01]  /*0480*/  IMAD.IADD R0, R2, 0x1, -R3 ;  /* 0x0000000102007824 */ /* 0x000fe200078e0a03 */
[----:B------:R-:W-:Y:S01]  /*0490*/  @!UP1 UMOV UR9, 0x400 ;  /* 0x0000040000099882 */ /* 0x000fe20000000000 */
[----:B------:R-:W-:Y:S01]  /*04a0*/  VOTEU.ALL UP2, P1 ;  /* 0x00000000003f7886 */ /* 0x000fe20000840000 */
[----:B------:R-:W-:Y:S01]  /*04b0*/  VOTEU.ALL UP3, P1 ;  /* 0x00000000003f7886 */ /* 0x000fe20000860000 */
[----:B------:R-:W-:Y:S01]  /*04c0*/  VOTEU.ALL UP4, P1 ;  /* 0x00000000003f7886 */ /* 0x000fe20000880000 */
[----:B------:R-:W5:Y:S01]  /*04d0*/  @!UP1 S2UR UR10, SR_CgaCtaId ;  /* 0x00000000000a99c3 */ /* 0x000f620000008800 */
[----:B------:R-:W-:Y:S01]  /*04e0*/  VOTEU.ALL UP5, P1 ;  /* 0x00000000003f7886 */ /* 0x000fe200008a0000 */
[----:B------:R-:W-:-:S04]  /*04f0*/  SHF.R.S32.HI R3, RZ, 0x1f, R4 ;  /* 0x0000001fff037819 */ /* 0x000fc80000011404 */
[----:B------:R-:W-:-:S04]  /*0500*/  LEA.HI R3, R3, R4, RZ, 0x7 ;  /* 0x0000000403037211 */ /* 0x000fc800078f38ff */
[----:B------:R-:W-:-:S05]  /*0510*/  LOP3.LUT R3, R3, 0xffffff80, RZ, 0xc0, !PT ;  /* 0xffffff8003037812 */ /* 0x000fca00078ec0ff */
[----:B------:R-:W-:Y:S01]  /*0520*/  IMAD.IADD R3, R4, 0x1, -R3 ;  /* 0x0000000104037824 */ /* 0x000fe200078e0a03 */
[----:B-1----:R-:W-:Y:S02]  /*0530*/  @!UP0 ULEA UR8, UR7, UR6, 0x18 ;  /* 0x0000000607088291 */ /* 0x002fe4000f8ec03f */
[----:B------:R-:W-:-:S04]  /*0540*/  @!UP1 UIADD3 UR6, -UR11, 0x100000, URZ ;  /* 0x001000000b069890 */ /* 0x000fc8000fffe13f */
[----:B------:R-:W-:Y:S02]  /*0550*/  @!UP1 USHF.L.U32 UR7, UR6, 0xb, URZ ;  /* 0x0000000b06079899 */ /* 0x000fe4000800063f */
[----:B------:R-:W-:Y:S01]  /*0560*/  @!UP1 USHF.L.U32 UR6, UR6, 0x1, URZ ;  /* 0x0000000106069899 */ /* 0x000fe2000800063f */
[----:B------:R-:W-:Y:S01]  /*0570*/  VOTEU.ALL UP0, P0 ;  /* 0x00000000003f7886 */ /* 0x000fe20000000000 */
[----:B-----5:R-:W-:Y:S01]  /*0580*/  @!UP1 ULEA UR9, UR10, UR9, 0x18 ;  /* 0x000000090a099291 */ /* 0x020fe2000f8ec03f */
[----:B------:R-:W-:Y:S02]  /*0590*/  VOTEU.ALL UP1, P0 ;  /* 0x00000000003f7886 */ /* 0x000fe40000020000 */
[----:B------:R-:W-:Y:S01]  /*05a0*/  ULDC.64 UR10, c[0x0][0x598] ;  /* 0x00016600000a7ab9 */ /* 0x000fe20000000a00 */
[----:B------:R-:W-:Y:S01]  /*05b0*/  ISETP.NE.AND P0, PT, R0, 0x3, PT ;  /* 0x000000030000780c */ /* 0x000fe20003f05270 */
[----:B------:R-:W1:Y:S02]  /*05c0*/  FENCE.VIEW.ASYNC.S ;  /* 0x00000000000073c6 */ /* 0x000e640000000000 */
[----:B-1----:R1:W2:Y:S01]  /*05d0*/  @!UP0 SYNCS.EXCH.64 URZ, [UR8+0x80], UR4 ;  /* 0x00008004083f85b2 */ /* 0x0022a20008000100 */
[----:B------:R-:W-:-:S02]  /*05e0*/  ISETP.NE.U32.AND P1, PT, RZ, UR10, PT ;  /* 0x0000000aff007c0c */ /* 0x000fc4000bf25070 */
[----:B------:R-:W-:Y:S02]  /*05f0*/  ISETP.EQ.OR P0, PT, R0, RZ, !P0 ;  /* 0x000000ff0000720c */ /* 0x000fe40004702670 */
[----:B------:R-:W-:Y:S02]  /*0600*/  ISETP.NE.AND.EX P1, PT, RZ, UR11, PT, P1 ;  /* 0x0000000bff007c0c */ /* 0x000fe4000bf25310 */
[----:B------:R-:W-:-:S04]  /*0610*/  ISETP.EQ.AND P0, PT, R8, RZ, P0 ;  /* 0x000000ff0800720c */ /* 0x000fc80000702270 */
[----:B------:R-:W-:-:S04]  /*0620*/  SEL R16, RZ, 0x1, !P0 ;  /* 0x00000001ff107807 */ /* 0x000fc80004000000 */
[----:B------:R-:W-:Y:S01]  /*0630*/  SEL R16, R16, 0x2, P3 ;  /* 0x0000000210107807 */ /* 0x000fe20001800000 */
[----:B------:R1:W2:Y:S01]  /*0640*/  @!UP1 SYNCS.EXCH.64 URZ, [UR8+0x88], UR4 ;  /* 0x00008804083f95b2 */ /* 0x0002a20008000100 */
[----:B------:R-:W-:Y:S01]  /*0650*/  NOP ;  /* 0x0000000000007918 */ /* 0x000fe20000000000 */
[----:B------:R1:W2:Y:S01]  /*0660*/  @!UP2 SYNCS.EXCH.64 URZ, [UR9+0x60], UR6 ;  /* 0x00006006093fa5b2 */ /* 0x0002a20008000100 */
[----:B------:R1:W2:Y:S01]  /*0670*/  @!UP3 SYNCS.EXCH.64 URZ, [UR9+0x68], UR6 ;  /* 0x00006806093fb5b2 */ /* 0x0002a20008000100 */
[----:B------:R1:W2:Y:S01]  /*0680*/  @!UP4 SYNCS.EXCH.64 URZ, [UR9+0x70], UR6 ;  /* 0x00007006093fc5b2 */ /* 0x0002a20008000100 */
[----:B------:R1:W2:Y:S01]  /*0690*/  @!UP5 SYNCS.EXCH.64 URZ, [UR9+0x78], UR6 ;  /* 0x00007806093fd5b2 */ /* 0x0002a20008000100 */
[----:B------:R-:W-:Y:S01]  /*06a0*/  NOP ;  /* 0x0000000000007918 */ /* 0x000fe20000000000 */
[----:B--234-:R-:W-:Y:S06]  /*06b0*/  BAR.SYNC.DEFER_BLOCKING 0x0 ;  /* 0x0000000000007b1d */ /* 0x01cfec0000010000 */
[----:B01----:R-:W-:Y:S05]  /*06c0*/  @!P1 BRA `(.L_x_3) ;  /* 0x00000000001c9947 */ /* 0x003fea0003800000 */
[----:B------:R-:W0:Y:S02]  /*06d0*/  LDC.64 R6, c[0x0][0x598] ;  /* 0x00016600ff067b82 */ /* 0x000e240000000a00 */
[----:B0-----:R-:W2:Y:S02]  /*06e0*/  LDG.E.64 R6, desc[UR36][R6.64] ;  /* 0x0000002406067981 */ /* 0x001ea4000c1e1b00 */
[----:B--2---:R-:W-:-:S04]  /*06f0*/  ISETP.NE.U32.AND P0, PT, R6, RZ, PT ;  /* 0x000000ff0600720c */ /* 0x004fc80003f05070 */
[----:B------:R-:W-:-:S13]  /*0700*/  ISETP.NE.AND.EX P0, PT, R7, RZ, PT, P0 ;  /* 0x000000ff0700720c */ /* 0x000fda0003f05300 */
[----:B------:R-:W-:Y:S05]  /*0710*/  @!P0 BRA `(.L_x_3) ;  /* 0x0000000000088947 */ /* 0x000fea0003800000 */
[----:B------:R1:W5:Y:S01]  /*0720*/  LD.E R153, desc[UR36][R6.64] ;  /* 0x0000002406997980 */ /* 0x000362000c101900 */
[----:B------:R-:W-:Y:S05]  /*0730*/  BRA `(.L_x_4) ;  /* 0x0000000000247947 */ /* 0x000fea0003800000 */
.L_x_3:
[----:B------:R-:W-:Y:S02]  /*0740*/  ULDC.64 UR4, c[0x0][0x588] ;  /* 0x0001620000047ab9 */ /* 0x000fe40000000a00 */
[----:B------:R-:W-:-:S04]  /*0750*/  ISETP.NE.U32.AND P0, PT, RZ, UR4, PT ;  /* 0x00000004ff007c0c */ /* 0x000fc8000bf05070 */
[----:B------:R-:W-:-:S13]  /*0760*/  ISETP.NE.AND.EX P0, PT, RZ, UR5, PT, P0 ;  /* 0x00000005ff007c0c */ /* 0x000fda000bf05300 */
[----:B------:R-:W-:Y:S05]  /*0770*/  @!P0 BRA `(.L_x_5) ;  /* 0x00000000000c8947 */ /* 0x000fea0003800000 */
[----:B------:R-:W0:Y:S02]  /*0780*/  LDC.64 R6, c[0x0][0x588] ;  /* 0x00016200ff067b82 */ /* 0x000e240000000a00 */
[----:B0-----:R0:W5:Y:S01]  /*0790*/  LDG.E R153, desc[UR36][R6.64] ;  /* 0x0000002406997981 */ /* 0x001162000c1e1900 */
[----:B------:R-:W-:Y:S05]  /*07a0*/  BRA `(.L_x_4) ;  /* 0x0000000000087947 */ /* 0x000fea0003800000 */
.L_x_5:
[----:B------:R-:W-:Y:S02]  /*07b0*/  ULDC UR4, c[0x0][0x580] ;  /* 0x0001600000047ab9 */ /* 0x000fe40000000800 */
[----:B------:R-:W-:-:S07]  /*07c0*/  IMAD.U32 R153, RZ, RZ, UR4 ;  /* 0x00000004ff997e24 */ /* 0x000fce000f8e00ff */
.L_x_4:
[----:B------:R-:W-:Y:S02]  /*07d0*/  ULDC.64 UR4, c[0x0][0x5a0] ;  /* 0x0001680000047ab9 */ /* 0x000fe40000000a00 */
[----:B------:R-:W-:-:S04]  /*07e0*/  ISETP.NE.U32.AND P0, PT, RZ, UR4, PT ;  /* 0x00000004ff007c0c */ /* 0x000fc8000bf05070 */
[----:B------:R-:W-:-:S13]  /*07f0*/  ISETP.NE.AND.EX P0, PT, RZ, UR5, PT, P0 ;  /* 0x00000005ff007c0c */ /* 0x000fda000bf05300 */
[----:B------:R-:W-:Y:S05]  /*0800*/  @!P0 BRA `(.L_x_6) ;  /* 0x00000000001c8947 */ /* 0x000fea0003800000 */
[----:B01----:R-:W0:Y:S02]  /*0810*/  LDC.64 R6, c[0x0][0x5a0] ;  /* 0x00016800ff067b82 */ /* 0x003e240000000a00 */
[----:B0-----:R-:W2:Y:S02]  /*0820*/  LDG.E.64 R6, desc[UR36][R6.64] ;  /* 0x0000002406067981 */ /* 0x001ea4000c1e1b00 */
[----:B--2---:R-:W-:-:S04]  /*0830*/  ISETP.NE.U32.AND P0, PT, R6, RZ, PT ;  /* 0x000000ff0600720c */ /* 0x004fc80003f05070 */
[----:B------:R-:W-:-:S13]  /*0840*/  ISETP.NE.AND.EX P0, PT, R7, RZ, PT, P0 ;  /* 0x000000ff0700720c */ /* 0x000fda0003f05300 */
[----:B------:R-:W-:Y:S05]  /*0850*/  @!P0 BRA `(.L_x_6) ;  /* 0x0000000000088947 */ /* 0x000fea0003800000 */
[----:B------:R3:W5:Y:S01]  /*0860*/  LD.E R152, desc[UR36][R6.64] ;  /* 0x0000002406987980 */ /* 0x000762000c101900 */
[----:B------:R-:W-:Y:S05]  /*0870*/  BRA `(.L_x_7) ;  /* 0x0000000000247947 */ /* 0x000fea0003800000 */
.L_x_6:
[----:B------:R-:W-:Y:S02]  /*0880*/  ULDC.64 UR4, c[0x0][0x590] ;  /* 0x0001640000047ab9 */ /* 0x000fe40000000a00 */
[----:B------:R-:W-:-:S04]  /*0890*/  ISETP.NE.U32.AND P0, PT, RZ, UR4, PT ;  /* 0x00000004ff007c0c */ /* 0x000fc8000bf05070 */
[----:B------:R-:W-:-:S13]  /*08a0*/  ISETP.NE.AND.EX P0, PT, RZ, UR5, PT, P0 ;  /* 0x00000005ff007c0c */ /* 0x000fda000bf05300 */
[----:B------:R-:W-:Y:S05]  /*08b0*/  @!P0 BRA `(.L_x_8) ;  /* 0x00000000000c8947 */ /* 0x000fea0003800000 */
[----:B01----:R-:W0:Y:S02]  /*08c0*/  LDC.64 R6, c[0x0][0x590] ;  /* 0x00016400ff067b82 */ /* 0x003e240000000a00 */
[----:B0-----:R2:W5:Y:S01]  /*08d0*/  LDG.E R152, desc[UR36][R6.64] ;  /* 0x0000002406987981 */ /* 0x001562000c1e1900 */
[----:B------:R-:W-:Y:S05]  /*08e0*/  BRA `(.L_x_7) ;  /* 0x0000000000087947 */ /* 0x000fea0003800000 */
.L_x_8:
[----:B------:R-:W-:Y:S02]  /*08f0*/  ULDC UR4, c[0x0][0x584] ;  /* 0x0001610000047ab9 */ /* 0x000fe40000000800 */
[----:B------:R-:W-:-:S07]  /*0900*/  IMAD.U32 R152, RZ, RZ, UR4 ;  /* 0x00000004ff987e24 */ /* 0x000fce000f8e00ff */
.L_x_7:
[----:B------:R-:W4:Y:S01]  /*0910*/  LDC R2, c[0x0][0x65c] ;  /* 0x00019700ff027b82 */ /* 0x000f220000000800 */
[----:B------:R-:W4:Y:S01]  /*0920*/  S2R R14, SR_CTAID.Y ;  /* 0x00000000000e7919 */ /* 0x000f220000002600 */
[----:B------:R-:W-:Y:S01]  /*0930*/  ULDC UR6, c[0x0][0x28c] ;  /* 0x0000a30000067ab9 */ /* 0x000fe20000000800 */
[----:B------:R-:W-:Y:S01]  /*0940*/  ISETP.NE.AND P0, PT, R8, 0x2, PT ;  /* 0x000000020800780c */ /* 0x000fe20003f05270 */
[----:B------:R-:W-:Y:S01]  /*0950*/  UIADD3 UR6, UR6, 0x1f, URZ ;  /* 0x0000001f06067890 */ /* 0x000fe2000fffe03f */
[----:B0123--:R-:W0:Y:S01]  /*0960*/  S2R R6, SR_CTAID.X ;  /* 0x0000000000067919 */ /* 0x00fe220000002500 */
[----:B------:R-:W-:Y:S01]  /*0970*/  IMAD.MOV.U32 R7, RZ, RZ, RZ ;  /* 0x000000ffff077224 */ /* 0x000fe200078e00ff */
[----:B------:R-:W-:Y:S01]  /*0980*/  UMOV UR38, URZ ;  /* 0x0000003f00267c82 */ /* 0x000fe20008000000 */
[----:B------:R-:W-:Y:S01]  /*0990*/  USHF.R.S32.HI UR7, URZ, 0x1f, UR6 ;  /* 0x0000001f3f077899 */ /* 0x000fe20008011406 */
[----:B------:R-:W-:Y:S01]  /*09a0*/  UMOV UR39, URZ ;  /* 0x0000003f00277c82 */ /* 0x000fe20008000000 */
[----:B------:R-:W-:-:S02]  /*09b0*/  ULDC.64 UR8, c[0x0][0x650] ;  /* 0x0001940000087ab9 */ /* 0x000fc40000000a00 */
[----:B------:R-:W-:-:S04]  /*09c0*/  ULEA.HI UR7, UR7, UR6, URZ, 0x5 ;  /* 0x0000000607077291 */ /* 0x000fc8000f8f283f */
[----:B------:R-:W-:Y:S01]  /*09d0*/  USHF.R.S32.HI UR40, URZ, 0x5, UR7 ;  /* 0x000000053f287899 */ /* 0x000fe20008011407 */
[----:B----4-:R-:W-:-:S13]  /*09e0*/  ISETP.NE.AND P1, PT, R2, 0x1, PT ;  /* 0x000000010200780c */ /* 0x010fda0003f25270 */
[----:B------:R-:W0:Y:S01]  /*09f0*/  @P1 LDC R19, c[0x0][0x10] ;  /* 0x00000400ff131b82 */ /* 0x000e220000000800 */
[----:B------:R-:W-:Y:S02]  /*0a00*/  @P1 IMAD.MOV.U32 R8, RZ, RZ, R14 ;  /* 0x000000ffff081224 */ /* 0x000fe400078e000e */
[----:B------:R-:W-:Y:S02]  /*0a10*/  @P1 IMAD.MOV.U32 R9, RZ, RZ, RZ ;  /* 0x000000ffff091224 */ /* 0x000fe400078e00ff */
[----:B------:R-:W-:-:S03]  /*0a20*/  @P1 IMAD.MOV.U32 R17, RZ, RZ, RZ ;  /* 0x000000ffff111224 */ /* 0x000fc600078e00ff */
[----:B------:R-:W1:Y:S01]  /*0a30*/  @!P1 LDC R11, c[0x0][0xc] ;  /* 0x00000300ff0b9b82 */ /* 0x000e620000000800 */
[----:B------:R-:W-:Y:S01]  /*0a40*/  ULDC UR4, c[0x0][0xc] ;  /* 0x0000030000047ab9 */ /* 0x000fe20000000800 */
[----:B------:R-:W-:Y:S02]  /*0a50*/  ULDC UR5, c[0x0][0x10] ;  /* 0x0000040000057ab9 */ /* 0x000fe40000000800 */
[----:B------:R-:W-:-:S04]  /*0a60*/  UIMAD.WIDE.U32 UR4, UR4, UR5, URZ ;  /* 0x00000005040472a5 */ /* 0x000fc8000f8e003f */
[----:B------:R-:W2:Y:S01]  /*0a70*/  LDC R2, c[0x0][0x14] ;  /* 0x00000500ff027b82 */ /* 0x000ea20000000800 */
[----:B0-----:R-:W-:-:S04]  /*0a80*/  @P1 IMAD.WIDE.U32 R18, R6, R19, R8 ;  /* 0x0000001306121225 */ /* 0x001fc800078e0008 */
[----:B------:R-:W-:Y:S02]  /*0a90*/  @P1 IMAD.IADD R17, R19, 0x1, R17 ;  /* 0x0000000113111824 */ /* 0x000fe400078e0211 */
[----:B-1----:R-:W-:-:S04]  /*0aa0*/  @!P1 IMAD.WIDE.U32 R8, R11, R14, R6 ;  /* 0x0000000e0b089225 */ /* 0x002fc800078e0006 */
[----:B------:R-:W-:Y:S02]  /*0ab0*/  @!P1 IMAD.MOV.U32 R18, RZ, RZ, R8 ;  /* 0x000000ffff129224 */ /* 0x000fe400078e0008 */
[----:B------:R-:W-:Y:S02]  /*0ac0*/  @!P1 IMAD.MOV.U32 R17, RZ, RZ, R9 ;  /* 0x000000ffff119224 */ /* 0x000fe400078e0009 */
[----:B--2---:R-:W-:-:S04]  /*0ad0*/  IMAD.WIDE.U32 R12, R2, UR4, RZ ;  /* 0x00000004020c7c25 */ /* 0x004fc8000f8e00ff */
[----:B------:R-:W-:Y:S01]  /*0ae0*/  IMAD R23, R2, UR5, RZ ;  /* 0x0000000502177c24 */ /* 0x000fe2000f8e02ff */
[----:B------:R0:W-:Y:S03]  /*0af0*/  STL.64 [R1], R12 ;  /* 0x0000000c01007387 */ /* 0x0001e60000100a00 */
[----:B------:R-:W-:Y:S01]  /*0b00*/  IMAD.IADD R23, R13, 0x1, R23 ;  /* 0x000000010d177824 */ /* 0x000fe200078e0217 */
[----:B------:R-:W-:Y:S06]  /*0b10*/  @P0 BRA `(.L_x_9) ;  /* 0x0000000000200947 */ /* 0x000fec0003800000 */
[----:B------:R-:W-:Y:S01]  /*0b20*/  UISETP.GE.U32.AND UP0, UPT, UR40, 0x5, UPT ;  /* 0x000000052800788c */ /* 0x000fe2000bf06070 */
[----:B------:R-:W-:Y:S01]  /*0b30*/  IADD3 R18, P0, R18, R12, RZ ;  /* 0x0000000c12127210 */ /* 0x000fe20007f1e0ff */
[----:B------:R-:W-:Y:S01]  /*0b40*/  UIMAD.WIDE.U32 UR4, UR40, -0x33333333, URZ ;  /* 0xcccccccd280478a5 */ /* 0x000fe2000f8e003f */
[----:B------:R-:W-:-:S03]  /*0b50*/  UMOV UR39, URZ ;  /* 0x0000003f00277c82 */ /* 0x000fc60008000000 */
[----:B------:R-:W-:Y:S01]  /*0b60*/  USHF.R.U32.HI UR4, URZ, 0x2, UR5 ;  /* 0x000000023f047899 */ /* 0x000fe20008011605 */
[----:B------:R-:W-:-:S03]  /*0b70*/  IMAD.X R17, R23, 0x1, R17, P0 ;  /* 0x0000000117117824 */ /* 0x000fc600000e0611 */
[----:B------:R-:W-:Y:S02]  /*0b80*/  UIMAD UR38, UR4, -0x5, UR40 ;  /* 0xfffffffb042678a4 */ /* 0x000fe4000f8e0228 */
[----:B------:R-:W-:-:S12]  /*0b90*/  @UP0 ULOP3.LUT UR39, UR4, 0x1, URZ, 0xc0, !UPT ;  /* 0x0000000104270892 */ /* 0x000fd8000f8ec03f */
.L_x_9:
[----:B------:R-:W-:Y:S01]  /*0ba0*/  ISETP.GE.U32.AND P0, PT, R18, UR8, PT ;  /* 0x0000000812007c0c */ /* 0x000fe2000bf06070 */
[----:B------:R-:W-:Y:S01]  /*0bb0*/  IMAD.MOV.U32 R19, RZ, RZ, -0x1 ;  /* 0xffffffffff137424 */ /* 0x000fe200078e00ff */
[----:B------:R-:W-:Y:S01]  /*0bc0*/  PRMT R8, RZ, 0x7610, R8 ;  /* 0x00007610ff087816 */ /* 0x000fe20000000008 */
[----:B------:R-:W-:Y:S01]  /*0bd0*/  IMAD.MOV.U32 R22, RZ, RZ, -0x1 ;  /* 0xffffffffff167424 */ /* 0x000fe200078e00ff */
[----:B------:R-:W-:Y:S01]  /*0be0*/  ISETP.GE.U32.AND.EX P0, PT, R17, UR9, PT, P0 ;  /* 0x0000000911007c0c */ /* 0x000fe2000bf06100 */
[----:B------:R-:W-:-:S12]  /*0bf0*/  IMAD.MOV.U32 R2, RZ, RZ, -0x1 ;  /* 0xffffffffff027424 */ /* 0x000fd800078e00ff */
[----:B------:R-:W-:Y:S05]  /*0c00*/  @P0 BRA `(.L_x_10) ;  /* 0x00000004005c0947 */ /* 0x000fea0003800000 */
[----:B------:R-:W1:Y:S01]  /*0c10*/  LDC.64 R20, c[0x0][0x628] ;  /* 0x00018a00ff147b82 */ /* 0x000e620000000a00 */
[----:B------:R-:W-:Y:S02]  /*0c20*/  IMAD.MOV.U32 R8, RZ, RZ, R18 ;  /* 0x000000ffff087224 */ /* 0x000fe400078e0012 */
[----:B------:R-:W-:-:S05]  /*0c30*/  IMAD.MOV.U32 R9, RZ, RZ, R17 ;  /* 0x000000ffff097224 */ /* 0x000fca00078e0011 */
[----:B------:R-:W2:Y:S08]  /*0c40*/  LDC R2, c[0x0][0x630] ;  /* 0x00018c00ff027b82 */ /* 0x000eb00000000800 */
[----:B------:R-:W3:Y:S01]  /*0c50*/  LDC.64 R24, c[0x0][0x620] ;  /* 0x00018800ff187b82 */ /* 0x000ee20000000a00 */
[----:B-1----:R-:W-:-:S04]  /*0c60*/  ISETP.NE.U32.AND P0, PT, R20, RZ, PT ;  /* 0x000000ff1400720c */ /* 0x002fc80003f05070 */
[----:B------:R-:W-:-:S13]  /*0c70*/  ISETP.NE.AND.EX P0, PT, R21, RZ, PT, P0 ;  /* 0x000000ff1500720c */ /* 0x000fda0003f05300 */
[----:B--23--:R-:W-:Y:S05]  /*0c80*/  @!P0 BRA `(.L_x_11) ;  /* 0x0000000000288947 */ /* 0x00cfea0003800000 */
[----:B0-----:R-:W0:Y:S02]  /*0c90*/  LDC R13, c[0x0][0x634] ;  /* 0x00018d00ff0d7b82 */ /* 0x001e240000000800 */
[----:B0-----:R-:W-:-:S05]  /*0ca0*/  IADD3 R13, P0, R18, R13, RZ ;  /* 0x0000000d120d7210 */ /* 0x001fca0007f1e0ff */
[----:B------:R-:W-:-:S04]  /*0cb0*/  IMAD.X R15, RZ, RZ, R17, P0 ;  /* 0x000000ffff0f7224 */ /* 0x000fc800000e0611 */
[----:B------:R-:W-:-:S04]  /*0cc0*/  IMAD.WIDE.U32 R8, R15, R20, RZ ;  /* 0x000000140f087225 */ /* 0x000fc800078e00ff */
[----:B------:R-:W-:-:S04]  /*0cd0*/  IMAD.WIDE.U32 R10, P0, R13, R21, R8 ;  /* 0x000000150d0a7225 */ /* 0x000fc80007800008 */
[----:B------:R-:W-:-:S04]  /*0ce0*/  IMAD.WIDE.U32 R8, R13, R20, RZ ;  /* 0x000000140d087225 */ /* 0x000fc800078e00ff */
[----:B------:R-:W-:Y:S01]  /*0cf0*/  IMAD.X R13, RZ, RZ, RZ, P0 ;  /* 0x000000ffff0d7224 */ /* 0x000fe200000e06ff */
[----:B------:R-:W-:Y:S01]  /*0d00*/  IADD3 RZ, P0, R9, R10, RZ ;  /* 0x0000000a09ff7210 */ /* 0x000fe20007f1e0ff */
[----:B------:R-:W-:-:S04]  /*0d10*/  IMAD.MOV.U32 R12, RZ, RZ, R11 ;  /* 0x000000ffff0c7224 */ /* 0x000fc800078e000b */
[----:B------:R-:W-:-:S08]  /*0d20*/  IMAD.WIDE.U32.X R8, R15, R21, R12, P0 ;  /* 0x000000150f087225 */ /* 0x000fd000000e040c */
.L_x_11:
[-CC-:B------:R-:W-:Y:S01]  /*0d30*/  SHF.R.U64 R31, R8, R2.reuse, R9.reuse ;  /* 0x00000002081f7219 */ /* 0x180fe20000001209 */
[----:B0-----:R-:W0:Y:S01]  /*0d40*/  LDC R12, c[0x0][0x618] ;  /* 0x00018600ff0c7b82 */ /* 0x001e220000000800 */
[----:B------:R-:W-:Y:S01]  /*0d50*/  SHF.R.U32.HI R7, RZ, R2, R9 ;  /* 0x00000002ff077219 */ /* 0x000fe20000011609 */
[----:B------:R-:W-:Y:S01]  /*0d60*/  ULDC UR4, c[0x0][0x150] ;  /* 0x0000540000047ab9 */ /* 0x000fe20000000800 */
[----:B------:R-:W-:Y:S01]  /*0d70*/  IADD3 R11, P0, RZ, -R31, RZ ;  /* 0x8000001fff0b7210 */ /* 0x000fe20007f1e0ff */
[----:B------:R-:W-:Y:S01]  /*0d80*/  IMAD.MOV.U32 R19, RZ, RZ, R17 ;  /* 0x000000ffff137224 */ /* 0x000fe200078e0011 */
[----:B------:R-:W-:-:S03]  /*0d90*/  I2FP.F32.U32 R2, R6 ;  /* 0x0000000600027245 */ /* 0x000fc60000201000 */
[----:B------:R-:W1:Y:S01]  /*0da0*/  LDC.64 R26, c[0x0][0x640] ;  /* 0x00019000ff1a7b82 */ /* 0x000e620000000a00 */
[----:B------:R-:W-:Y:S02]  /*0db0*/  IMAD.X R13, RZ, RZ, ~R7, P0 ;  /* 0x000000ffff0d7224 */ /* 0x000fe400000e0e07 */
[----:B------:R-:W-:Y:S01]  /*0dc0*/  FMUL R2, R2, UR4 ;  /* 0x0000000402027c20 */ /* 0x000fe20008400000 */
[----:B------:R-:W-:Y:S01]  /*0dd0*/  IMAD.WIDE.U32 R8, R11, R24, R18 ;  /* 0x000000180b087225 */ /* 0x000fe200078e0012 */
[----:B------:R-:W-:-:S03]  /*0de0*/  ULDC UR4, c[0x0][0x154] ;  /* 0x0000550000047ab9 */ /* 0x000fc60000000800 */
[----:B------:R-:W-:Y:S01]  /*0df0*/  IMAD R10, R13, R24, RZ ;  /* 0x000000180d0a7224 */ /* 0x000fe200078e02ff */
[----:B------:R-:W2:Y:S01]  /*0e00*/  LDC R7, c[0x0][0x144] ;  /* 0x00005100ff077b82 */ /* 0x000ea20000000800 */
[----:B------:R-:W3:Y:S02]  /*0e10*/  F2I.U32.TRUNC.NTZ R2, R2 ;  /* 0x0000000200027305 */ /* 0x000ee4000020f000 */
[----:B------:R-:W-:-:S04]  /*0e20*/  IMAD R11, R11, R25, R10 ;  /* 0x000000190b0b7224 */ /* 0x000fc800078e020a */
[----:B------:R-:W-:Y:S01]  /*0e30*/  IMAD.IADD R9, R9, 0x1, R11 ;  /* 0x0000000109097824 */ /* 0x000fe200078e020b */
[----:B------:R-:W4:Y:S01]  /*0e40*/  LDC R22, c[0x0][0x608] ;  /* 0x00018200ff167b82 */ /* 0x000f220000000800 */
[----:B------:R-:W-:-:S03]  /*0e50*/  IMAD.MOV.U32 R11, RZ, RZ, -0x1 ;  /* 0xffffffffff0b7424 */ /* 0x000fc600078e00ff */
[--C-:B0-----:R-:W-:Y:S02]  /*0e60*/  SHF.R.U64 R20, R8, R12, R9.reuse ;  /* 0x0000000c08147219 */ /* 0x101fe40000001209 */
[----:B------:R-:W-:Y:S02]  /*0e70*/  I2FP.F32.U32 R8, R14 ;  /* 0x0000000e00087245 */ /* 0x000fe40000201000 */
[----:B------:R-:W0:Y:S01]  /*0e80*/  LDC R24, c[0x0][0x658] ;  /* 0x00019600ff187b82 */ /* 0x000e220000000800 */
[----:B-1----:R-:W-:Y:S01]  /*0e90*/  ISETP.NE.U32.AND P0, PT, R26, RZ, PT ;  /* 0x000000ff1a00720c */ /* 0x002fe20003f05070 */
[----:B---3--:R-:W-:Y:S02]  /*0ea0*/  IMAD.MOV R10, RZ, RZ, -R2 ;  /* 0x000000ffff0a7224 */ /* 0x008fe400078e0a02 */
[----:B------:R-:W-:Y:S01]  /*0eb0*/  FMUL R8, R8, UR4 ;  /* 0x0000000408087c20 */ /* 0x000fe20008400000 */
[----:B------:R-:W-:Y:S02]  /*0ec0*/  SHF.R.U32.HI R9, RZ, R12, R9 ;  /* 0x0000000cff097219 */ /* 0x000fe40000011609 */
[----:B------:R-:W-:Y:S01]  /*0ed0*/  ISETP.NE.AND.EX P0, PT, R27, RZ, PT, P0 ;  /* 0x000000ff1b00720c */ /* 0x000fe20003f05300 */
[----:B------:R1:W3:Y:S01]  /*0ee0*/  F2I.U32.TRUNC.NTZ R15, R8 ;  /* 0x00000008000f7305 */ /* 0x0002e2000020f000 */
[----:B------:R-:W1:Y:S01]  /*0ef0*/  LDC R19, c[0x0][0x148] ;  /* 0x00005200ff137b82 */ /* 0x000e620000000800 */
[----:B--2---:R-:W-:-:S07]  /*0f00*/  IMAD R2, R7, R10, R6 ;  /* 0x0000000a07027224 */ /* 0x004fce00078e0206 */
[----:B------:R-:W2:Y:S01]  /*0f10*/  LDC R25, c[0x0][0x600] ;  /* 0x00018000ff197b82 */ /* 0x000ea20000000800 */
[-CC-:B----4-:R-:W-:Y:S02]  /*0f20*/  SHF.R.U64 R32, R20, R22.reuse, R9.reuse ;  /* 0x0000001614207219 */ /* 0x190fe40000001209 */
[----:B------:R-:W-:Y:S01]  /*0f30*/  SHF.R.U32.HI R7, RZ, R22, R9 ;  /* 0x00000016ff077219 */ /* 0x000fe20000011609 */
[----:B------:R-:W-:-:S04]  /*0f40*/  IMAD.MOV.U32 R9, RZ, RZ, 0x1 ;  /* 0x00000001ff097424 */ /* 0x000fc800078e00ff */
[----:B------:R-:W4:Y:S01]  /*0f50*/  LDC R28, c[0x0][0x648] ;  /* 0x00019200ff1c7b82 */ /* 0x000f220000000800 */
[-C--:B0-----:R-:W-:Y:S02]  /*0f60*/  SHF.L.U32 R6, R11, R24.reuse, RZ ;  /* 0x000000180b067219 */ /* 0x081fe400000006ff */
[--C-:B------:R-:W-:Y:S02]  /*0f70*/  SHF.R.U64 R22, R32, R24, R7.reuse ;  /* 0x0000001820167219 */ /* 0x100fe40000001207 */
[----:B------:R-:W-:Y:S02]  /*0f80*/  LOP3.LUT R13, RZ, R6, RZ, 0x33, !PT ;  /* 0x00000006ff0d7212 */ /* 0x000fe400078e33ff */
[-C--:B------:R-:W-:Y:S01]  /*0f90*/  SHF.R.U32.HI R7, RZ, R24.reuse, R7 ;  /* 0x00000018ff077219 */ /* 0x080fe20000011607 */
[----:B------:R-:W0:Y:S01]  /*0fa0*/  LDC R29, c[0x0][0x638] ;  /* 0x00018e00ff1d7b82 */ /* 0x000e220000000800 */
[----:B------:R-:W-:Y:S01]  /*0fb0*/  SHF.L.U32 R12, R9, R24, RZ ;  /* 0x00000018090c7219 */ /* 0x000fe200000006ff */
[----:B------:R-:W-:-:S06]  /*0fc0*/  IMAD.MOV.U32 R6, RZ, RZ, R22 ;  /* 0x000000ffff067224 */ /* 0x000fcc00078e0016 */
[----:B------:R-:W0:Y:S01]  /*0fd0*/  LDC R30, c[0x0][0x610] ;  /* 0x00018400ff1e7b82 */ /* 0x000e220000000800 */
[----:B-1-3--:R-:W-:Y:S05]  /*0fe0*/  @!P0 BRA `(.L_x_12) ;  /* 0x0000000000288947 */ /* 0x00afea0003800000 */
[----:B------:R-:W1:Y:S02]  /*0ff0*/  LDC R11, c[0x0][0x64c] ;  /* 0x00019300ff0b7b82 */ /* 0x000e640000000800 */
[----:B-1----:R-:W-:-:S05]  /*1000*/  IADD3 R11, P0, R22, R11, RZ ;  /* 0x0000000b160b7210 */ /* 0x002fca0007f1e0ff */
        /* <DEDUP_REMOVED lines=8> */
.L_x_12:
[----:B----4-:R-:W-:Y:S01]  /*1090*/  SHF.R.U64 R6, R6, R28, R7 ;  /* 0x0000001c06067219 */ /* 0x010fe20000001207 */
[----:B--2---:R-:W-:Y:S01]  /*10a0*/  VIADD R7, R25, 0xffffffff ;  /* 0xffffffff19077836 */ /* 0x004fe20000000000 */
[----:B------:R-:W-:Y:S01]  /*10b0*/  LOP3.LUT R13, R32, R13, RZ, 0xc0, !PT ;  /* 0x0000000d200d7212 */ /* 0x000fe200078ec0ff */
[----:B------:R-:W-:Y:S02]  /*10c0*/  IMAD.MOV R15, RZ, RZ, -R15 ;  /* 0x000000ffff0f7224 */ /* 0x000fe400078e0a0f */
[----:B------:R-:W-:Y:S01]  /*10d0*/  IMAD.MOV R8, RZ, RZ, -R6 ;  /* 0x000000ffff087224 */ /* 0x000fe200078e0a06 */
[----:B------:R-:W-:Y:S01]  /*10e0*/  LOP3.LUT R7, R20, R7, RZ, 0xc0, !PT ;  /* 0x0000000714077212 */ /* 0x000fe200078ec0ff */
[----:B------:R-:W-:Y:S02]  /*10f0*/  IMAD R13, R12, R6, R13 ;  /* 0x000000060c0d7224 */ /* 0x000fe400078e020d */
[----:B------:R-:W-:Y:S02]  /*1100*/  @P1 IMAD R2, R19, R15, R14 ;  /* 0x0000000f13021224 */ /* 0x000fe400078e020e */
[----:B0-----:R-:W-:-:S02]  /*1110*/  IMAD R6, R8, R29, R22 ;  /* 0x0000001d08067224 */ /* 0x001fc400078e0216 */
[----:B------:R-:W-:Y:S02]  /*1120*/  IMAD R2, R13, R30, R2 ;  /* 0x0000001e0d027224 */ /* 0x000fe400078e0202 */
[----:B------:R-:W-:Y:S02]  /*1130*/  IMAD R19, R6, R25, R7 ;  /* 0x0000001906137224 */ /* 0x000fe400078e0207 */
[----:B------:R-:W-:-:S03]  /*1140*/  IMAD.MOV.U32 R8, RZ, RZ, 0x1 ;  /* 0x00000001ff087424 */ /* 0x000fc600078e00ff */
[----:B------:R-:W-:Y:S02]  /*1150*/  SEL R22, R19, R2, !P1 ;  /* 0x0000000213167207 */ /* 0x000fe40004800000 */
[----:B------:R-:W-:Y:S01]  /*1160*/  SEL R19, R2, R19, !P1 ;  /* 0x0000001302137207 */ /* 0x000fe20004800000 */
[----:B------:R-:W-:-:S07]  /*1170*/  IMAD.MOV.U32 R2, RZ, RZ, R31 ;  /* 0x000000ffff027224 */ /* 0x000fce00078e001f */
.L_x_10:
[----:B------:R-:W-:Y:S05]  /*1180*/  @!P2 BRA `(.L_x_13) ;  /* 0x000000900078a947 */ /* 0x000fea0003800000 */
[----:B------:R-:W-:-:S13]  /*1190*/  ISETP.GT.U32.AND P0, PT, R33, 0x1, PT ;  /* 0x000000012100780c */ /* 0x000fda0003f04070 */
[----:B------:R-:W-:Y:S05]  /*11a0*/  @P0 EXIT ;  /* 0x000000000000094d */ /* 0x000fea0003800000 */
.L_x_14:
[----:B------:R-:W-:-:S08]  /*11b0*/  NOP ;  /* 0x0000000000007918 */ /* 0x000fd00000000000 */
[----:B------:R-:W1:Y:S02]  /*11c0*/  USETMAXREG.TRY_ALLOC.CTAPOOL UP0, 0xe8 ;  /* 0x000000e8000079c8 */ /* 0x000e640008000600 */
[----:B-1----:R-:W-:-:S13]  /*11d0*/  PLOP3.LUT P0, PT, PT, PT, UP0, 0x80, 0x0 ;  /* 0x000000000000781c */ /* 0x002fda0003f0f008 */
[----:B------:R-:W-:Y:S05]  /*11e0*/  @!P0 BRA `(.L_x_14) ;  /* 0xfffffffc00f08947 */ /* 0x000fea000383ffff */
[----:B------:R-:W-:-:S13]  /*11f0*/  LOP3.LUT P0, RZ, R8, 0xff, RZ, 0xc0, !PT ;  /* 0x000000ff08ff7812 */ /* 0x000fda000780c0ff */
[----:B------:R-:W-:Y:S05]  /*1200*/  @!P0 EXIT ;  /* 0x000000000000894d */ /* 0x000fea0003800000 */
[----:B------:R-:W1:Y:S01]  /*1210*/  S2UR UR4, SR_CgaCtaId ;  /* 0x00000000000479c3 */ /* 0x000e620000008800 */
[----:B------:R-:W-:Y:S01]  /*1220*/  VIADD R6, R5, 0xffffffff ;  /* 0xffffffff05067836 */ /* 0x000fe20000000000 */
[----:B------:R-:W-:Y:S01]  /*1230*/  SHF.R.S32.HI R0, RZ, 0x1f, R3 ;  /* 0x0000001fff007819 */ /* 0x000fe20000011403 */
[----:B------:R-:W-:Y:S01]  /*1240*/  UMOV UR41, 0x400 ;  /* 0x0000040000297882 */ /* 0x000fe20000000000 */
[----:B------:R-:W-:Y:S01]  /*1250*/  UISETP.LT.AND UP0, UPT, UR40, 0x1, UPT ;  /* 0x000000012800788c */ /* 0x000fe2000bf01270 */
[----:B------:R-:W-:Y:S01]  /*1260*/  LOP3.LUT R172, R16, 0x1, RZ, 0xfc, !PT ;  /* 0x0000000110ac7812 */ /* 0x000fe200078efcff */
[----:B------:R-:W-:Y:S01]  /*1270*/  USHF.L.U32 UR44, UR40, 0x1, URZ ;  /* 0x00000001282c7899 */ /* 0x000fe2000800063f */
[----:B------:R-:W-:Y:S01]  /*1280*/  R2UR UR42, R6 ;  /* 0x00000000062a72ca */ /* 0x000fe200000e0000 */
[----:B------:R-:W-:Y:S01]  /*1290*/  USEL UR43, UR40, 0x1, UP0 ;  /* 0x00000001282b7887 */ /* 0x000fe20008000000 */
[CC--:B------:R-:W-:Y:S02]  /*12a0*/  LEA.HI R4, R0.reuse, R3.reuse, RZ, 0x2 ;  /* 0x0000000300047211 */ /* 0x0c0fe400078f10ff */
[----:B------:R-:W-:Y:S01]  /*12b0*/  LEA.HI R0, R0, R3, RZ, 0x5 ;  /* 0x0000000300007211 */ /* 0x000fe200078f28ff */
[----:B------:R-:W-:Y:S01]  /*12c0*/  UIADD3 UR43, -UR43, UR40, URZ ;  /* 0x000000282b2b7290 */ /* 0x000fe2000fffe13f */
[----:B------:R-:W-:-:S02]  /*12d0*/  SHF.R.S32.HI R154, RZ, 0x2, R4 ;  /* 0x00000002ff9a7819 */ /* 0x000fc40000011404 */
[----:B------:R-:W-:Y:S02]  /*12e0*/  SHF.R.S32.HI R5, RZ, 0x1f, R4 ;  /* 0x0000001fff057819 */ /* 0x000fe40000011404 */
[----:B------:R-:W-:Y:S02]  /*12f0*/  LOP3.LUT R156, R4, 0xfffffffc, RZ, 0xc0, !PT ;  /* 0xfffffffc049c7812 */ /* 0x000fe400078ec0ff */
[----:B------:R-:W-:Y:S01]  /*1300*/  LEA.HI R5, R5, R154, RZ, 0x3 ;  /* 0x0000009a05057211 */ /* 0x000fe200078f18ff */
[----:B------:R-:W-:Y:S01]  /*1310*/  USHF.L.U32 UR42, UR42, 0x3, URZ ;  /* 0x000000032a2a7899 */ /* 0x000fe2000800063f */
[----:B------:R-:W-:Y:S01]  /*1320*/  ISETP.NE.AND P0, PT, R6, RZ, PT ;  /* 0x000000ff0600720c */ /* 0x000fe20003f05270 */
[----:B------:R-:W-:Y:S01]  /*1330*/  IMAD.IADD R156, R3, 0x1, -R156 ;  /* 0x00000001039c7824 */ /* 0x000fe200078e0a9c */
[----:B------:R-:W-:Y:S01]  /*1340*/  LOP3.LUT R5, R5, 0xfffffff8, RZ, 0xc0, !PT ;  /* 0xfffffff805057812 */ /* 0x000fe200078ec0ff */
[----:B-1----:R-:W-:Y:S01]  /*1350*/  ULEA UR41, UR4, UR41, 0x18 ;  /* 0x0000002904297291 */ /* 0x002fe2000f8ec03f */
[----:B------:R-:W-:Y:S01]  /*1360*/  SEL R173, RZ, 0x1, P0 ;  /* 0x00000001ffad7807 */ /* 0x000fe20000000000 */
[----:B------:R-:W-:Y:S01]  /*1370*/  IMAD.U32 R158, RZ, RZ, UR42 ;  /* 0x0000002aff9e7e24 */ /* 0x000fe2000f8e00ff */
[----:B------:R-:W-:Y:S01]  /*1380*/  ULDC UR4, c[0x0][0x284] ;  /* 0x0000a10000047ab9 */ /* 0x000fe20000000800 */
[----:B------:R-:W-:Y:S01]  /*1390*/  IMAD.IADD R154, R154, 0x1, -R5 ;  /* 0x000000019a9a7824 */ /* 0x000fe200078e0a05 */
[----:B------:R-:W-:Y:S01]  /*13a0*/  UIADD3 UR45, UR41, 0x60, URZ ;  /* 0x00000060292d7890 */ /* 0x000fe2000fffe03f */
[----:B------:R-:W-:-:S02]  /*13b0*/  SHF.R.S32.HI R5, RZ, 0x5, R0 ;  /* 0x00000005ff057819 */ /* 0x000fc40000011400 */
[C---:B------:R-:W-:Y:S02]  /*13c0*/  LOP3.LUT R160, R158.reuse, 0x8, RZ, 0xc0, !PT ;  /* 0x000000089ea07812 */ /* 0x040fe400078ec0ff */
[--C-:B------:R-:W-:Y:S01]  /*13d0*/  SHF.R.S32.HI R155, RZ, 0x1f, R154.reuse ;  /* 0x0000001fff9b7819 */ /* 0x100fe2000001149a */
[C-C-:B------:R-:W-:Y:S01]  /*13e0*/  IMAD R161, R5.reuse, -0x10, -R154.reuse ;  /* 0xfffffff005a17824 */ /* 0x140fe200078e0a9a */
[----:B------:R-:W-:Y:S01]  /*13f0*/  LOP3.LUT R158, R158, 0x8, RZ, 0xc, !PT ;  /* 0x000000089e9e7812 */ /* 0x000fe200078e0cff */
[----:B------:R-:W-:Y:S01]  /*1400*/  IMAD.U32 R157, RZ, RZ, UR45 ;  /* 0x0000002dff9d7e24 */ /* 0x000fe2000f8e00ff */
[----:B------:R-:W-:Y:S01]  /*1410*/  LOP3.LUT R160, R160, 0x18, RZ, 0x3c, !PT ;  /* 0x00000018a0a07812 */ /* 0x000fe200078e3cff */
[----:B------:R-:W-:-:S04]  /*1420*/  IMAD.WIDE R154, R5, 0x10, R154 ;  /* 0x00000010059a7825 */ /* 0x000fc800078e029a */
[----:B------:R-:W-:Y:S02]  /*1430*/  VIADD R159, R157, UR42 ;  /* 0x0000002a9d9f7c36 */ /* 0x000fe40008000000 */
[----:B------:R-:W-:-:S07]  /*1440*/  VIADD R161, R161, UR4 ;  /* 0x00000004a1a17c36 */ /* 0x000fce0008000000 */
.L_x_290:
[----:B------:R-:W-:Y:S01]  /*1450*/  SHF.L.U32 R0, R173, 0x1f, RZ ;  /* 0x0000001fad007819 */ /* 0x000fe200000006ff */
[----:B------:R-:W-:Y:S02]  /*1460*/  ULDC UR4, c[0x0][0x28c] ;  /* 0x0000a30000047ab9 */ /* 0x000fe40000000800 */
[----:B------:R-:W-:Y:S01]  /*1470*/  ISETP.LT.AND P1, PT, RZ, UR4, PT ;  /* 0x00000004ff007c0c */ /* 0x000fe2000bf21270 */
[----:B------:R-:W1:Y:S02]  /*1480*/  SYNCS.PHASECHK.TRANS64.TRYWAIT P0, [R157+UR42], R0 ;  /* 0x000000009d0075a7 */ /* 0x000e64000800016a */
[----:B01-34-:R-:W-:Y:S10]  /*1490*/  @!P0 BRA `(.L_x_15) ;  /* 0x0000009c00d08947 */ /* 0x01bff40003800000 */
.L_x_313:
[----:B------:R-:W-:Y:S05]  /*14a0*/  @P1 BRA `(.L_x_16) ;  /* 0x0000000000401947 */ /* 0x000fea0003800000 */
[----:B-1----:R-:W-:Y:S01]  /*14b0*/  MOV R0, 0x0 ;  /* 0x0000000000007802 */ /* 0x002fe20000000f00 */
[----:B------:R-:W-:Y:S01]  /*14c0*/  ULDC.64 UR4, c[0x4][0x68] ;  /* 0x01001a0000047ab9 */ /* 0x000fe20000000a00 */
[----:B------:R-:W-:Y:S01]  /*14d0*/  ULDC.64 UR6, c[0x4][0x8] ;  /* 0x0100020000067ab9 */ /* 0x000fe20000000a00 */
[----:B------:R-:W-:Y:S01]  /*14e0*/  IMAD.U32 R4, RZ, RZ, UR4 ;  /* 0x00000004ff047e24 */ /* 0x000fe2000f8e00ff */
[----:B------:R1:W2:Y:S01]  /*14f0*/  LDC.64 R14, c[0x4][R0] ;  /* 0x01000000000e7b82 */ /* 0x0002a20000000a00 */
[----:B------:R-:W-:Y:S01]  /*1500*/  IMAD.U32 R5, RZ, RZ, UR5 ;  /* 0x00000005ff057e24 */ /* 0x000fe2000f8e00ff */
[----:B------:R-:W-:Y:S01]  /*1510*/  ULDC.64 UR4, c[0x4][0x70] ;  /* 0x01001c0000047ab9 */ /* 0x000fe20000000a00 */
[----:B------:R-:W-:Y:S02]  /*1520*/  IMAD.U32 R10, RZ, RZ, UR6 ;  /* 0x00000006ff0a7e24 */ /* 0x000fe4000f8e00ff */
[----:B------:R-:W-:Y:S02]  /*1530*/  IMAD.U32 R6, RZ, RZ, UR4 ;  /* 0x00000004ff067e24 */ /* 0x000fe4000f8e00ff */
[----:B------:R-:W-:-:S02]  /*1540*/  IMAD.U32 R7, RZ, RZ, UR5 ;  /* 0x00000005ff077e24 */ /* 0x000fc4000f8e00ff */
[----:B------:R-:W-:Y:S02]  /*1550*/  IMAD.U32 R11, RZ, RZ, UR7 ;  /* 0x00000007ff0b7e24 */ /* 0x000fe4000f8e00ff */
[----:B------:R-:W-:Y:S02]  /*1560*/  IMAD.MOV.U32 R8, RZ, RZ, 0x1e1 ;  /* 0x000001e1ff087424 */ /* 0x000fe400078e00ff */
[----:B0-----:R-:W-:Y:S02]  /*1570*/  IMAD.MOV.U32 R12, RZ, RZ, 0x1 ;  /* 0x00000001ff0c7424 */ /* 0x001fe400078e00ff */
[----:B-1----:R-:W-:-:S07]  /*1580*/  IMAD.MOV.U32 R13, RZ, RZ, RZ ;  /* 0x000000ffff0d7224 */ /* 0x002fce00078e00ff */
[----:B------:R-:W-:-:S07]  /*1590*/  LEPC R20, `(.L_x_16) ;  /* 0x000000001014794e */ /* 0x000fce0000000000 */
[----:B--2--5:R-:W-:Y:S05]  /*15a0*/  CALL.ABS.NOINC R14 ;  /* 0x000000000e007343 */ /* 0x024fea0003c00000 */
.L_x_16:
[----:B------:R-:W-:-:S13]  /*15b0*/  ISETP.NE.AND P0, PT, R172, 0x3, PT ;  /* 0x00000003ac00780c */ /* 0x000fda0003f05270 */
[----:B------:R-:W-:Y:S05]  /*15c0*/  @!P0 BRA `(.L_x_17) ;  /* 0x0000000000048947 */ /* 0x000fea0003800000 */
[----:B------:R-:W-:Y:S01]  /*15d0*/  BPT.TRAP 0x1 ;  /* 0x000000040000795c */ /* 0x000fe20000300000 */
.L_x_17:
[----:B------:R-:W-:Y:S02]  /*15e0*/  IMAD.U32 R3, RZ, RZ, UR38 ;  /* 0x00000026ff037e24 */ /* 0x000fe4000f8e00ff */
[----:B-1----:R-:W-:-:S03]  /*15f0*/  IMAD.U32 R0, RZ, RZ, UR39 ;  /* 0x00000027ff007e24 */ /* 0x002fc6000f8e00ff */
[----:B------:R-:W-:Y:S02]  /*1600*/  LEA R3, R3, UR41, 0x3 ;  /* 0x0000002903037c11 */ /* 0x000fe4000f8e18ff */
[----:B------:R-:W-:-:S04]  /*1610*/  SHF.L.U32 R0, R0, 0x1f, RZ ;  /* 0x0000001f00007819 */ /* 0x000fc800000006ff */
[----:B------:R1:W2:Y:S01]  /*1620*/  SYNCS.PHASECHK.TRANS64.TRYWAIT P1, [R3+URZ], R0 ;  /* 0x00000000030075a7 */ /* 0x0002a2000802017f */
[----:B------:R-:W-:Y:S05]  /*1630*/  @!P0 BRA `(.L_x_18) ;  /* 0x0000000000048947 */ /* 0x000fea0003800000 */
[----:B------:R-:W-:Y:S01]  /*1640*/  BPT.TRAP 0x1 ;  /* 0x000000040000795c */ /* 0x000fe20000300000 */
.L_x_18:
[----:B------:R-:W-:-:S05]  /*1650*/  IMAD.U32 R4, RZ, RZ, UR43 ;  /* 0x0000002bff047e24 */ /* 0x000fca000f8e00ff */
[----:B------:R-:W-:Y:S01]  /*1660*/  ISETP.GE.AND P2, PT, R4, 0x1, PT ;  /* 0x000000010400780c */ /* 0x000fe20003f46270 */
[----:B--2---:R-:W-:-:S12]  /*1670*/  @P1 BRA `(.L_x_19) ;  /* 0x0000000000081947 */ /* 0x004fd80003800000 */
[----:B------:R-:W2:Y:S02]  /*1680*/  SYNCS.PHASECHK.TRANS64.TRYWAIT P1, [R3+URZ], R0 ;  /* 0x00000000030075a7 */ /* 0x000ea4000802017f */
[----:B--2---:R-:W-:Y:S05]  /*1690*/  @!P1 BRA `(.L_x_20) ;  /* 0x0000009c00649947 */ /* 0x004fea0003800000 */
.L_x_19:
[----:B------:R-:W-:Y:S05]  /*16a0*/  WARPSYNC.ALL ;  /* 0x0000000000007948 */ /* 0x000fea0003800000 */
[----:B------:R-:W-:Y:S01]  /*16b0*/  UIADD3 UR4, UR41, 0x180, URZ ;  /* 0x0000018029047890 */ /* 0x000fe2000fffe03f */
[----:B------:R-:W-:Y:S01]  /*16c0*/  WARPGROUP.ARRIVE ;  /* 0x00000000000079c5 */ /* 0x000fe20000000000 */
[----:B------:R-:W-:Y:S02]  /*16d0*/  UIADD3 UR5, UR41, 0xa180, URZ ;  /* 0x0000a18029057890 */ /* 0x000fe4000fffe03f */
[----:B------:R-:W-:Y:S02]  /*16e0*/  USHF.R.U32.HI UR4, URZ, 0x4, UR4 ;  /* 0x000000043f047899 */ /* 0x000fe40008011604 */
[----:B------:R-:W-:-:S02]  /*16f0*/  USHF.R.U32.HI UR5, URZ, 0x4, UR5 ;  /* 0x000000043f057899 */ /* 0x000fc40008011605 */
[----:B------:R-:W-:Y:S02]  /*1700*/  ULOP3.LUT UR4, UR4, 0x3fff, URZ, 0xc0, !UPT ;  /* 0x00003fff04047892 */ /* 0x000fe4000f8ec03f */
[----:B------:R-:W-:Y:S02]  /*1710*/  ULOP3.LUT UR5, UR5, 0x3fff, URZ, 0xc0, !UPT ;  /* 0x00003fff05057892 */ /* 0x000fe4000f8ec03f */
[----:B------:R-:W-:Y:S02]  /*1720*/  ULOP3.LUT UR8, UR4, 0x10000, URZ, 0xfc, !UPT ;  /* 0x0001000004087892 */ /* 0x000fe4000f8efc3f */
[----:B------:R-:W-:Y:S02]  /*1730*/  ULOP3.LUT UR9, UR5, 0x10000, URZ, 0xfc, !UPT ;  /* 0x0001000005097892 */ /* 0x000fe4000f8efc3f */
[----:B------:R-:W-:Y:S02]  /*1740*/  ULEA UR10, UR38, UR8, 0x9 ;  /* 0x00000008260a7291 */ /* 0x000fe4000f8e483f */
[----:B------:R-:W-:Y:S01]  /*1750*/  ULEA UR11, UR38, UR9, 0xb ;  /* 0x00000009260b7291 */ /* 0x000fe2000f8e583f */
[----:B------:R-:W-:Y:S01]  /*1760*/  UMOV UR5, 0x40000040 ;  /* 0x4000004000057882 */ /* 0x000fe20000000000 */
[----:B------:R-:W-:-:S03]  /*1770*/  UMOV UR7, 0x40000040 ;  /* 0x4000004000077882 */ /* 0x000fc60000000000 */
[----:B------:R-:W-:Y:S02]  /*1780*/  UMOV UR4, UR10 ;  /* 0x0000000a00047c82 */ /* 0x000fe40008000000 */
[----:B------:R-:W-:Y:S02]  /*1790*/  UMOV UR6, UR11 ;  /* 0x0000000b00067c82 */ /* 0x000fe40008000000 */
[----:B------:R-:W-:Y:S01]  /*17a0*/  HGMMA.64x256x8.F32.TF32 R24, gdesc[UR4], RZ, !UPT, gsb0 ;  /* 0x07e00000041879f0 */ /* 0x000fe2000c0028ff */
[----:B------:R-:W-:Y:S02]  /*17b0*/  UIADD3 UR4, UR10, 0x2, URZ ;  /* 0x000000020a047890 */ /* 0x000fe4000fffe03f */
[----:B------:R-:W-:Y:S01]  /*17c0*/  UIADD3 UR6, UR11, 0x2, URZ ;  /* 0x000000020b067890 */ /* 0x000fe2000fffe03f */
[----:B------:R-:W-:Y:S01]  /*17d0*/  UMOV UR5, 0x40000040 ;  /* 0x4000004000057882 */ /* 0x000fe20000000000 */
[----:B------:R-:W-:Y:S01]  /*17e0*/  UMOV UR7, 0x40000040 ;  /* 0x4000004000077882 */ /* 0x000fe20000000000 */
[----:B------:R-:W-:-:S02]  /*17f0*/  WARPGROUP.DEPBAR.LE gsb0, 0x0 ;  /* 0x00008000000079c5 */ /* 0x000fc40000010000 */
[----:B------:R-:W-:-:S15]  /*1800*/  WARPGROUP.ARRIVE ;  /* 0x00000000000079c5 */ /* 0x000fde0000000000 */
[----:B------:R-:W-:-:S05]  /*1810*/  NOP ;  /* 0x0000000000007918 */ /* 0x000fca0000000000 */
[----:B------:R-:W-:Y:S01]  /*1820*/  HGMMA.64x256x8.F32.TF32 R24, gdesc[UR4], R24, gsb0 ;  /* 0x07e00000041879f0 */ /* 0x000fe20008002818 */
[----:B------:R-:W-:Y:S02]  /*1830*/  UIADD3 UR4, UR10, 0x4, URZ ;  /* 0x000000040a047890 */ /* 0x000fe4000fffe03f */
[----:B------:R-:W-:Y:S01]  /*1840*/  UIADD3 UR6, UR11, 0x4, URZ ;  /* 0x000000040b067890 */ /* 0x000fe2000fffe03f */
[----:B------:R-:W-:Y:S01]  /*1850*/  UMOV UR5, 0x40000040 ;  /* 0x4000004000057882 */ /* 0x000fe20000000000 */
[----:B------:R-:W-:Y:S01]  /*1860*/  UMOV UR7, 0x40000040 ;  /* 0x4000004000077882 */ /* 0x000fe20000000000 */
[----:B------:R-:W-:Y:S02]  /*1870*/  WARPGROUP.DEPBAR.LE gsb0, 0x0 ;  /* 0x00008000000079c5 */ /* 0x000fe40000010000 */
        /* <DEDUP_REMOVED lines=10> */
[----:B------:R-:W-:Y:S03]  /*1920*/  HGMMA.64x256x8.F32.TF32 R24, gdesc[UR4], R24, gsb0 ;  /* 0x07e00000041879f0 */ /* 0x000fe60008002818 */
[----:B------:R-:W-:Y:S02]  /*1930*/  WARPGROUP.DEPBAR.LE gsb0, 0x0 ;  /* 0x00008000000079c5 */ /* 0x000fe40000010000 */
[----:B------:R-:W-:Y:S05]  /*1940*/  @!P2 BRA `(.L_x_21) ;  /* 0x00000004001ca947 */ /* 0x000fea0003800000 */
[----:B------:R-:W-:Y:S01]  /*1950*/  UIADD3 UR4, UR38, 0x1, URZ ;  /* 0x0000000126047890 */ /* 0x000fe2000fffe03f */
[----:B-12---:R-:W-:Y:S01]  /*1960*/  IMAD.U32 R0, RZ, RZ, UR43 ;  /* 0x0000002bff007e24 */ /* 0x006fe2000f8e00ff */
[----:B------:R-:W-:Y:S02]  /*1970*/  UMOV UR11, UR38 ;  /* 0x00000026000b7c82 */ /* 0x000fe40008000000 */
[----:B------:R-:W-:-:S04]  /*1980*/  UISETP.NE.AND UP0, UPT, UR4, 0x5, UPT ;  /* 0x000000050400788c */ /* 0x000fc8000bf05270 */
[----:B------:R-:W-:Y:S02]  /*1990*/  USEL UR5, URZ, 0x1, UP0 ;  /* 0x000000013f057887 */ /* 0x000fe40008000000 */
[----:B------:R-:W-:Y:S02]  /*19a0*/  USEL UR10, UR4, URZ, UP0 ;  /* 0x0000003f040a7287 */ /* 0x000fe40008000000 */
[----:B------:R-:W-:-:S06]  /*19b0*/  ULOP3.LUT UR5, UR39, UR5, URZ, 0x3c, !UPT ;  /* 0x0000000527057292 */ /* 0x000fcc000f8e3c3f */
[----:B------:R-:W-:-:S07]  /*19c0*/  IMAD.U32 R5, RZ, RZ, UR5 ;  /* 0x00000005ff057e24 */ /* 0x000fce000f8e00ff */
.L_x_28:
[----:B-12---:R-:W-:Y:S05]  /*19d0*/  @!P0 BRA `(.L_x_22) ;  /* 0x0000000000048947 */ /* 0x006fea0003800000 */
[----:B------:R-:W-:Y:S01]  /*19e0*/  BPT.TRAP 0x1 ;  /* 0x000000040000795c */ /* 0x000fe20000300000 */
.L_x_22:
[----:B------:R-:W-:Y:S01]  /*19f0*/  ULEA UR4, UR10, UR41, 0x3 ;  /* 0x000000290a047291 */ /* 0x000fe2000f8e183f */
[----:B------:R-:W-:-:S08]  /*1a00*/  SHF.L.U32 R3, R5, 0x1f, RZ ;  /* 0x0000001f05037819 */ /* 0x000fd000000006ff */
[----:B------:R1:W2:Y:S01]  /*1a10*/  SYNCS.PHASECHK.TRANS64.TRYWAIT P1, [UR4], R3 ;  /* 0x00000003ff0075a7 */ /* 0x0002a20008020144 */
[----:B------:R-:W-:Y:S05]  /*1a20*/  @!P0 BRA `(.L_x_23) ;  /* 0x0000000000048947 */ /* 0x000fea0003800000 */
[----:B------:R-:W-:Y:S01]  /*1a30*/  BPT.TRAP 0x1 ;  /* 0x000000040000795c */ /* 0x000fe20000300000 */
.L_x_23:
[----:B--2---:R-:W-:Y:S05]  /*1a40*/  @P1 BRA `(.L_x_24) ;  /* 0x0000000000081947 */ /* 0x004fea0003800000 */
[----:B------:R-:W2:Y:S02]  /*1a50*/  SYNCS.PHASECHK.TRANS64.TRYWAIT P1, [UR4], R3 ;  /* 0x00000003ff0075a7 */ /* 0x000ea40008020144 */
[----:B--2---:R-:W-:Y:S05]  /*1a60*/  @!P1 BRA `(.L_x_25) ;  /* 0x0000009800849947 */ /* 0x004fea0003800000 */
.L_x_24:
[----:B------:R-:W-:Y:S01]  /*1a70*/  ULEA UR12, UR10, UR8, 0x9 ;  /* 0x000000080a0c7291 */ /* 0x000fe2000f8e483f */
[----:B------:R-:W-:Y:S01]  /*1a80*/  WARPGROUP.ARRIVE ;  /* 0x00000000000079c5 */ /* 0x000fe20000000000 */
[----:B------:R-:W-:Y:S01]  /*1a90*/  ULEA UR13, UR10, UR9, 0xb ;  /* 0x000000090a0d7291 */ /* 0x000fe2000f8e583f */
[----:B------:R-:W-:Y:S01]  /*1aa0*/  UMOV UR5, 0x40000040 ;  /* 0x4000004000057882 */ /* 0x000fe20000000000 */
[----:B------:R-:W-:-:S03]  /*1ab0*/  UMOV UR7, 0x40000040 ;  /* 0x4000004000077882 */ /* 0x000fc60000000000 */
[----:B------:R-:W-:Y:S02]  /*1ac0*/  UMOV UR4, UR12 ;  /* 0x0000000c00047c82 */ /* 0x000fe40008000000 */
[----:B------:R-:W-:Y:S02]  /*1ad0*/  UMOV UR6, UR13 ;  /* 0x0000000d00067c82 */ /* 0x000fe40008000000 */
[----:B------:R-:W-:Y:S01]  /*1ae0*/  HGMMA.64x256x8.F32.TF32 R24, gdesc[UR4], R24, gsb0 ;  /* 0x07e00000041879f0 */ /* 0x000fe20008002818 */
        /* <DEDUP_REMOVED lines=26> */
[----:B------:R-:W-:Y:S01]  /*1c90*/  BPT.TRAP 0x1 ;  /* 0x000000040000795c */ /* 0x000fe20000300000 */
.L_x_26:
[----:B------:R-:W-:Y:S01]  /*1ca0*/  ULEA UR4, UR11, UR41, 0x3 ;  /* 0x000000290b047291 */ /* 0x000fe2000f8e183f */
[----:B------:R-:W-:-:S03]  /*1cb0*/  ISETP.GT.U32.AND P1, PT, R16, 0x1, PT ;  /* 0x000000011000780c */ /* 0x000fc60003f24070 */
[----:B------:R-:W-:-:S04]  /*1cc0*/  UIADD3 UR4, UR4, 0x28, URZ ;  /* 0x0000002804047890 */ /* 0x000fc8000fffe03f */
[----:B------:R-:W-:-:S09]  /*1cd0*/  UPRMT UR4, URZ, 0x654, UR4 ;  /* 0x000006543f047896 */ /* 0x000fd20008000004 */
[----:B------:R-:W-:Y:S01]  /*1ce0*/  SYNCS.ARRIVE.TRANS64.RED.A1T0 RZ, [UR4], RZ ;  /* 0x000000ffffff79a7 */ /* 0x000fe20008100404 */
[----:B------:R-:W-:Y:S05]  /*1cf0*/  @P1 BRA `(.L_x_27) ;  /* 0x0000000000041947 */ /* 0x000fea0003800000 */
[----:B------:R-:W-:Y:S01]  /*1d00*/  BPT.TRAP 0x1 ;  /* 0x000000040000795c */ /* 0x000fe20000300000 */
.L_x_27:
[----:B------:R-:W-:Y:S01]  /*1d10*/  UIADD3 UR10, UR10, 0x1, URZ ;  /* 0x000000010a0a7890 */ /* 0x000fe2000fffe03f */
[C---:B------:R-:W-:Y:S01]  /*1d20*/  ISETP.GT.AND P1, PT, R0.reuse, 0x1, PT ;  /* 0x000000010000780c */ /* 0x040fe20003f24270 */
[----:B------:R-:W-:Y:S01]  /*1d30*/  UIADD3 UR11, UR11, 0x1, URZ ;  /* 0x000000010b0b7890 */ /* 0x000fe2000fffe03f */
[----:B------:R-:W-:Y:S01]  /*1d40*/  VIADD R0, R0, 0xffffffff ;  /* 0xffffffff00007836 */ /* 0x000fe20000000000 */
[----:B------:R-:W-:Y:S02]  /*1d50*/  UISETP.NE.AND UP0, UPT, UR10, 0x5, UPT ;  /* 0x000000050a00788c */ /* 0x000fe4000bf05270 */
[----:B------:R-:W-:Y:S02]  /*1d60*/  UISETP.NE.AND UP1, UPT, UR11, 0x5, UPT ;  /* 0x000000050b00788c */ /* 0x000fe4000bf25270 */
[----:B------:R-:W-:Y:S02]  /*1d70*/  USEL UR4, URZ, 0x1, UP0 ;  /* 0x000000013f047887 */ /* 0x000fe40008000000 */
[----:B------:R-:W-:-:S02]  /*1d80*/  USEL UR10, UR10, URZ, UP0 ;  /* 0x0000003f0a0a7287 */ /* 0x000fc40008000000 */
[----:B------:R-:W-:Y:S02]  /*1d90*/  USEL UR11, UR11, URZ, UP1 ;  /* 0x0000003f0b0b7287 */ /* 0x000fe40008800000 */
[----:B------:R-:W-:Y:S01]  /*1da0*/  LOP3.LUT R5, R5, UR4, RZ, 0x3c, !PT ;  /* 0x0000000405057c12 */ /* 0x000fe2000f8e3cff */
[----:B------:R-:W-:Y:S09]  /*1db0*/  @P1 BRA `(.L_x_28) ;  /* 0xfffffffc00041947 */ /* 0x000ff2000383ffff */
.L_x_21:
[----:B-12---:R-:W1:Y:S01]  /*1dc0*/  LDC R0, c[0x0][0x28c] ;  /* 0x0000a300ff007b82 */ /* 0x006e620000000800 */
[----:B------:R2:W-:Y:S01]  /*1dd0*/  SYNCS.ARRIVE.TRANS64.A1T0 RZ, [R158+UR45], RZ ;  /* 0x000000ff9eff79a7 */ /* 0x0005e2000810002d */
[----:B-1----:R-:W-:-:S13]  /*1de0*/  ISETP.GE.AND P1, PT, R0, 0x1, PT ;  /* 0x000000010000780c */ /* 0x002fda0003f26270 */
[----:B--2---:R-:W-:Y:S05]  /*1df0*/  @!P1 BRA `(.L_x_29) ;  /* 0x0000000000349947 */ /* 0x004fea0003800000 */
[----:B------:R-:W-:Y:S05]  /*1e00*/  @!P0 BRA `(.L_x_30) ;  /* 0x0000000000048947 */ /* 0x000fea0003800000 */
[----:B------:R-:W-:Y:S01]  /*1e10*/  BPT.TRAP 0x1 ;  /* 0x000000040000795c */ /* 0x000fe20000300000 */
.L_x_30:
[----:B------:R-:W-:Y:S01]  /*1e20*/  UIADD3 UR6, UR43, UR38, URZ ;  /* 0x000000262b067290 */ /* 0x000fe2000fffe03f */
[----:B------:R-:W-:-:S03]  /*1e30*/  ISETP.GT.U32.AND P0, PT, R16, 0x1, PT ;  /* 0x000000011000780c */ /* 0x000fc60003f04070 */
[----:B------:R-:W-:-:S04]  /*1e40*/  UIMAD.WIDE.U32 UR4, UR6, -0x33333333, URZ ;  /* 0xcccccccd060478a5 */ /* 0x000fc8000f8e003f */
[----:B------:R-:W-:-:S04]  /*1e50*/  USHF.R.U32.HI UR4, URZ, 0x2, UR5 ;  /* 0x000000023f047899 */ /* 0x000fc80008011605 */
[----:B------:R-:W-:-:S04]  /*1e60*/  UIMAD UR6, UR4, -0x5, UR6 ;  /* 0xfffffffb040678a4 */ /* 0x000fc8000f8e0206 */
[----:B------:R-:W-:-:S04]  /*1e70*/  ULEA UR6, UR6, UR41, 0x3 ;  /* 0x0000002906067291 */ /* 0x000fc8000f8e183f */
[----:B------:R-:W-:-:S04]  /*1e80*/  UIADD3 UR6, UR6, 0x28, URZ ;  /* 0x0000002806067890 */ /* 0x000fc8000fffe03f */
[----:B------:R-:W-:-:S09]  /*1e90*/  UPRMT UR6, URZ, 0x654, UR6 ;  /* 0x000006543f067896 */ /* 0x000fd20008000006 */
[----:B------:R-:W-:Y:S01]  /*1ea0*/  SYNCS.ARRIVE.TRANS64.RED.A1T0 RZ, [UR6], RZ ;  /* 0x000000ffffff79a7 */ /* 0x000fe20008100406 */
[----:B------:R-:W-:Y:S05]  /*1eb0*/  @P0 BRA `(.L_x_29) ;  /* 0x0000000000040947 */ /* 0x000fea0003800000 */
[----:B------:R-:W-:Y:S01]  /*1ec0*/  BPT.TRAP 0x1 ;  /* 0x000000040000795c */ /* 0x000fe20000300000 */
.L_x_29:
[----:B------:R-:W-:Y:S01]  /*1ed0*/  SHF.L.U32 R0, R173, 0x1f, RZ ;  /* 0x0000001fad007819 */ /* 0x000fe200000006ff */
[----:B------:R-:W-:Y:S01]  /*1ee0*/  UIADD3 UR38, UR44, UR38, URZ ;  /* 0x000000262c267290 */ /* 0x000fe2000fffe03f */
[----:B------:R-:W1:Y:S01]  /*1ef0*/  LDC R7, c[0x0][0x288] ;  /* 0x0000a200ff077b82 */ /* 0x000e620000000800 */
[----:B------:R-:W-:Y:S01]  /*1f00*/  UISETP.GE.U32.AND UP1, UPT, UR44, 0x5, UPT ;  /* 0x000000052c00788c */ /* 0x000fe2000bf26070 */
[----:B------:R-:W-:Y:S01]  /*1f10*/  IMAD.SHL.U32 R8, R156, 0x2, RZ ;  /* 0x000000029c087824 */ /* 0x000fe200078e00ff */
[----:B------:R-:W-:Y:S02]  /*1f20*/  UISETP.GT.U32.AND UP0, UPT, UR38, 0x4, UPT ;  /* 0x000000042600788c */ /* 0x000fe4000bf04070 */
[----:B------:R-:W-:Y:S02]  /*1f30*/  UIMAD.WIDE.U32 UR4, UR38, -0x33333333, URZ ;  /* 0xcccccccd260478a5 */ /* 0x000fe4000f8e003f */
[----:B------:R-:W-:Y:S01]  /*1f40*/  UISETP.LT.U32.AND UP0, UPT, UR44, 0x5, UP0 ;  /* 0x000000052c00788c */ /* 0x000fe20008701070 */
[----:B------:R-:W2:Y:S01]  /*1f50*/  SYNCS.PHASECHK.TRANS64.TRYWAIT P0, [R157+UR42+0x10], R0 ;  /* 0x000010009d0075a7 */ /* 0x000ea2000800016a */
[----:B------:R-:W-:Y:S01]  /*1f60*/  USHF.R.U32.HI UR4, URZ, 0x2, UR5 ;  /* 0x000000023f047899 */ /* 0x000fe20008011605 */
[----:B------:R-:W-:Y:S01]  /*1f70*/  SHF.R.S32.HI R9, RZ, 0x1f, R8 ;  /* 0x0000001fff097819 */ /* 0x000fe20000011408 */
[----:B------:R-:W-:-:S02]  /*1f80*/  USEL UR6, URZ, 0x1, !UP0 ;  /* 0x000000013f067887 */ /* 0x000fc4000c000000 */
[----:B------:R-:W-:Y:S02]  /*1f90*/  UIMAD UR38, UR4, -0x5, UR38 ;  /* 0xfffffffb042678a4 */ /* 0x000fe4000f8e0226 */
[----:B------:R-:W-:-:S04]  /*1fa0*/  ULOP3.LUT UR39, UR39, UR6, URZ, 0x3c, !UPT ;  /* 0x0000000627277292 */ /* 0x000fc8000f8e3c3f */
[----:B------:R-:W-:Y:S01]  /*1fb0*/  @UP1 ULOP3.LUT UR39, UR39, 0x1, UR4, 0x78, !UPT ;  /* 0x0000000127271892 */ /* 0x000fe2000f8e7804 */
[----:B-12---:R-:W-:Y:S11]  /*1fc0*/  @!P0 BRA `(.L_x_31) ;  /* 0x0000009400448947 */ /* 0x006ff60003800000 */
.L_x_314:
[----:B------:R-:W-:Y:S01]  /*1fd0*/  IMAD.SHL.U32 R6, R19, 0x40, RZ ;  /* 0x0000004013067824 */ /* 0x000fe200078e00ff */
[----:B------:R-:W-:Y:S01]  /*1fe0*/  ULDC UR6, c[0x0][0x284] ;  /* 0x0000a10000067ab9 */ /* 0x000fe20000000800 */
[----:B0-----:R-:W-:Y:S01]  /*1ff0*/  IMAD.SHL.U32 R12, R22, 0x100, RZ ;  /* 0x00000100160c7824 */ /* 0x001fe200078e00ff */
[----:B------:R-:W-:Y:S01]  /*2000*/  SHF.R.S32.HI R167, RZ, 0x1f, R2 ;  /* 0x0000001fffa77819 */ /* 0x000fe20000011402 */
[----:B------:R-:W-:Y:S01]  /*2010*/  ULDC.64 UR4, c[0x0][0x5d0] ;  /* 0x0001740000047ab9 */ /* 0x000fe20000000a00 */
[----:B------:R-:W-:Y:S01]  /*2020*/  ISETP.GE.AND P0, PT, R6, UR6, PT ;  /* 0x0000000606007c0c */ /* 0x000fe2000bf06270 */
[----:B------:R-:W-:Y:S01]  /*2030*/  IMAD.WIDE.U32 R4, R2, UR4, R8 ;  /* 0x0000000402047c25 */ /* 0x000fe2000f8e0008 */
[----:B------:R-:W-:Y:S02]  /*2040*/  SHF.R.S32.HI R13, RZ, 0x1f, R12 ;  /* 0x0000001fff0d7819 */ /* 0x000fe4000001140c */
[C---:B------:R-:W-:Y:S01]  /*2050*/  ISETP.GE.OR P0, PT, R12.reuse, R7, P0 ;  /* 0x000000070c00720c */ /* 0x040fe20000706670 */
[----:B------:R-:W-:Y:S01]  /*2060*/  IMAD R3, R167, UR4, RZ ;  /* 0x00000004a7037c24 */ /* 0x000fe2000f8e02ff */
[----:B------:R-:W-:-:S03]  /*2070*/  IADD3 R164, P1, R12, R4, RZ ;  /* 0x000000040ca47210 */ /* 0x000fc60007f3e0ff */
[----:B------:R-:W-:-:S05]  /*2080*/  IMAD R3, R2, UR5, R3 ;  /* 0x0000000502037c24 */ /* 0x000fca000f8e0203 */
[----:B------:R-:W-:-:S03]  /*2090*/  IADD3.X R165, R13, R5, R3, P1, !PT ;  /* 0x000000050da57210 */ /* 0x000fc60000ffe403 */
[----:B------:R-:W-:Y:S05]  /*20a0*/  @P0 BRA `(.L_x_32) ;  /* 0x0000007c00000947 */ /* 0x000fea0003800000 */
[----:B------:R-:W0:Y:S01]  /*20b0*/  LDC.64 R10, c[0x0][0x5c8] ;  /* 0x00017200ff0a7b82 */ /* 0x000e220000000a00 */
[----:B-----5:R-:W-:Y:S01]  /*20c0*/  FSETP.NEU.AND P0, PT, R152, RZ, PT ;  /* 0x000000ff9800720b */ /* 0x020fe20003f0d000 */
[----:B------:R-:W-:Y:S01]  /*20d0*/  IMAD R3, R156, -0x2, R7 ;  /* 0xfffffffe9c037824 */ /* 0x000fe200078e0207 */
[----:B------:R-:W-:Y:S01]  /*20e0*/  BSSY B0, `(.L_x_32) ;  /* 0x00007bc000007945 */ /* 0x000fe20003800000 */
[----:B------:R-:W-:-:S04]  /*20f0*/  IMAD.WIDE R162, R19, 0x40, R154 ;  /* 0x0000004013a27825 */ /* 0x000fc800078e029a */
[----:B-1----:R-:W-:Y:S02]  /*2100*/  IMAD.IADD R0, R3, 0x1, -R12 ;  /* 0x0000000103007824 */ /* 0x002fe400078e0a0c */
[----:B------:R-:W-:-:S03]  /*2110*/  IMAD.IADD R3, R161, 0x1, -R6 ;  /* 0x00000001a1037824 */ /* 0x000fc600078e0a06 */
[----:B------:R-:W-:-:S04]  /*2120*/  ISETP.GT.AND P1, PT, R0, RZ, PT ;  /* 0x000000ff0000720c */ /* 0x000fc80003f24270 */
[----:B------:R-:W-:Y:S01]  /*2130*/  ISETP.GT.AND P2, PT, R3, RZ, P1 ;  /* 0x000000ff0300720c */ /* 0x000fe20000f44270 */
[-C--:B0-----:R-:W-:Y:S02]  /*2140*/  IMAD R4, R163, R10.reuse, RZ ;  /* 0x0000000aa3047224 */ /* 0x081fe400078e02ff */
[----:B------:R-:W-:-:S04]  /*2150*/  IMAD.WIDE.U32 R164, R162, R10, R164 ;  /* 0x0000000aa2a47225 */ /* 0x000fc800078e00a4 */
[----:B------:R-:W-:-:S04]  /*2160*/  IMAD R5, R162, R11, R4 ;  /* 0x0000000ba2057224 */ /* 0x000fc800078e0204 */
[----:B------:R-:W-:Y:S01]  /*2170*/  IMAD.IADD R177, R165, 0x1, R5 ;  /* 0x00000001a5b17824 */ /* 0x000fe200078e0205 */
[----:B------:R-:W-:Y:S06]  /*2180*/  @!P0 BRA `(.L_x_33) ;  /* 0x0000005400948947 */ /* 0x000fec0003800000 */
[----:B------:R-:W0:Y:S01]  /*2190*/  LDC.64 R20, c[0x0][0x5b8] ;  /* 0x00016e00ff147b82 */ /* 0x000e220000000a00 */
[----:B------:R-:W-:-:S07]  /*21a0*/  ULDC.64 UR4, c[0x0][0x5c0] ;  /* 0x0001700000047ab9 */ /* 0x000fce0000000a00 */
[----:B------:R-:W1:Y:S08]  /*21b0*/  LDC.64 R174, c[0x0][0x5b0] ;  /* 0x00016c00ffae7b82 */ /* 0x000e700000000a00 */
[----:B------:R-:W2:Y:S01]  /*21c0*/  LDC.64 R14, c[0x0][0x5a8] ;  /* 0x00016a00ff0e7b82 */ /* 0x000ea20000000a00 */
[-C--:B0-----:R-:W-:Y:S02]  /*21d0*/  IMAD R6, R167, R20.reuse, RZ ;  /* 0x00000014a7067224 */ /* 0x081fe400078e02ff */
[----:B------:R-:W-:-:S04]  /*21e0*/  IMAD.WIDE.U32 R4, R2, R20, R8 ;  /* 0x0000001402047225 */ /* 0x000fc800078e0008 */
[----:B------:R-:W-:Y:S01]  /*21f0*/  IMAD R165, R2, R21, R6 ;  /* 0x0000001502a57224 */ /* 0x000fe200078e0206 */
[----:B------:R-:W-:Y:S01]  /*2200*/  IADD3 R166, P0, R12, R4, RZ ;  /* 0x000000040ca67210 */ /* 0x000fe20007f1e0ff */
[----:B-1----:R-:W-:-:S03]  /*2210*/  IMAD R4, R163, R174, RZ ;  /* 0x000000aea3047224 */ /* 0x002fc600078e02ff */
[----:B------:R-:W-:Y:S01]  /*2220*/  IADD3.X R167, R13, R5, R165, P0, !PT ;  /* 0x000000050da77210 */ /* 0x000fe200007fe4a5 */
[C---:B------:R-:W-:Y:S02]  /*2230*/  IMAD R163, R162.reuse, R175, R4 ;  /* 0x000000afa2a37224 */ /* 0x040fe400078e0204 */
[----:B------:R-:W-:-:S04]  /*2240*/  IMAD.WIDE.U32 R4, R162, R174, R166 ;  /* 0x000000aea2047225 */ /* 0x000fc800078e00a6 */
[----:B------:R-:W-:Y:S01]  /*2250*/  IMAD.IADD R5, R5, 0x1, R163 ;  /* 0x0000000105057824 */ /* 0x000fe200078e02a3 */
[----:B--2---:R-:W-:-:S04]  /*2260*/  LEA R6, P0, R4, R14, 0x2 ;  /* 0x0000000e04067211 */ /* 0x004fc800078010ff */
[----:B------:R-:W-:-:S05]  /*2270*/  LEA.HI.X R7, R4, R15, R5, 0x2, P0 ;  /* 0x0000000f04077211 */ /* 0x000fca00000f1405 */
[----:B------:R0:W2:Y:S01]  /*2280*/  @P2 LDG.E.LTC128B R19, desc[UR36][R6.64] ;  /* 0x0000002406132981 */ /* 0x0000a2000c1e1920 */
[----:B------:R-:W-:Y:S01]  /*2290*/  IMAD.WIDE.U32 R4, R162, R174, R12 ;  /* 0x000000aea2047225 */ /* 0x000fe200078e000c */
[C---:B------:R-:W-:Y:S01]  /*22a0*/  SHF.L.U64.HI R171, R174.reuse, 0x3, R175 ;  /* 0x00000003aeab7819 */ /* 0x040fe200000102af */
[----:B------:R-:W-:Y:S02]  /*22b0*/  BSSY B1, `(.L_x_34) ;  /* 0x0000014000017945 */ /* 0x000fe40003800000 */
[----:B------:R-:W-:Y:S01]  /*22c0*/  IMAD.SHL.U32 R170, R174, 0x8, RZ ;  /* 0x00000008aeaa7824 */ /* 0x000fe200078e00ff */
[----:B------:R-:W-:Y:S02]  /*22d0*/  IADD3 R168, P0, R8, R4, RZ ;  /* 0x0000000408a87210 */ /* 0x000fe40007f1e0ff */
[----:B------:R-:W-:Y:S01]  /*22e0*/  LEA R4, P3, R164, UR4, 0x2 ;  /* 0x00000004a4047c11 */ /* 0x000fe2000f8610ff */
[----:B------:R-:W-:Y:S01]  /*22f0*/  IMAD.WIDE.U32 R170, R162, R174, R170 ;  /* 0x000000aea2aa7225 */ /* 0x000fe200078e00aa */
[----:B------:R-:W-:-:S02]  /*2300*/  IADD3.X R169, R9, R163, R5, P0, !PT ;  /* 0x000000a309a97210 */ /* 0x000fc400007fe405 */
[----:B------:R-:W-:Y:S02]  /*2310*/  LEA.HI.X R5, R164, UR5, R177, 0x2, P3 ;  /* 0x00000005a4057c11 */ /* 0x000fe400098f14b1 */
[----:B------:R-:W-:Y:S01]  /*2320*/  ISETP.GT.AND P0, PT, R0, 0x1, PT ;  /* 0x000000010000780c */ /* 0x000fe20003f04270 */
[----:B------:R-:W-:-:S03]  /*2330*/  IMAD.WIDE.U32 R168, R2, R20, R168 ;  /* 0x0000001402a87225 */ /* 0x000fc600078e00a8 */
[----:B------:R-:W-:Y:S01]  /*2340*/  ISETP.GT.AND P3, PT, R3, RZ, P0 ;  /* 0x000000ff0300720c */ /* 0x000fe20000764270 */
[----:B0-----:R-:W-:Y:S01]  /*2350*/  IMAD.IADD R7, R165, 0x1, R169 ;  /* 0x00000001a5077824 */ /* 0x001fe200078e02a9 */
[----:B------:R-:W-:-:S04]  /*2360*/  LEA R6, P4, R168, R14, 0x2 ;  /* 0x0000000ea8067211 */ /* 0x000fc800078810ff */
[----:B------:R-:W-:Y:S02]  /*2370*/  LEA.HI.X R7, R168, R15, R7, 0x2, P4 ;  /* 0x0000000fa8077211 */ /* 0x000fe400020f1407 */
[----:B--2---:R-:W-:-:S05]  /*2380*/  LOP3.LUT R21, R19, 0xffffe000, RZ, 0xc0, !PT ;  /* 0xffffe00013157812 */ /* 0x004fca00078ec0ff */
[----:B------:R-:W-:-:S04]  /*2390*/  FMUL R21, R21, R152 ;  /* 0x0000009815157220 */ /* 0x000fc80000400000 */
[----:B------:R-:W-:-:S05]  /*23a0*/  FFMA R21, R24, R153, R21 ;  /* 0x0000009918157223 */ /* 0x000fca0000000015 */
[----:B------:R-:W-:-:S05]  /*23b0*/  F2FP.TF32.F32.PACK_B R21, R21 ;  /* 0x00000015ff15723e */ /* 0x000fca00024050ff */
[----:B------:R0:W-:Y:S01]  /*23c0*/  @P2 STG.E desc[UR36][R4.64], R21 ;  /* 0x0000001504002986 */ /* 0x0001e2000c101924 */
[----:B------:R-:W-:Y:S05]  /*23d0*/  @!P3 BRA `(.L_x_35) ;  /* 0x000000000004b947 */ /* 0x000fea0003800000 */
[----:B------:R1:W5:Y:S02]  /*23e0*/  LDG.E.LTC128B R19, desc[UR36][R6.64+0x4] ;  /* 0x0000042406137981 */ /* 0x000364000c1e1920 */
.L_x_35:
[----:B------:R-:W-:Y:S05]  /*23f0*/  BSYNC B1 ;  /* 0x0000000000017941 */ /* 0x000fea0003800000 */
.L_x_34:
[----:B0----5:R-:W-:Y:S01]  /*2400*/  LOP3.LUT R21, R19, 0xffffe000, RZ, 0xc0, !PT ;  /* 0xffffe00013157812 */ /* 0x021fe200078ec0ff */
[----:B------:R-:W-:Y:S01]  /*2410*/  IMAD.IADD R169, R163, 0x1, R171 ;  /* 0x00000001a3a97824 */ /* 0x000fe200078e02ab */
[----:B------:R-:W-:Y:S02]  /*2420*/  IADD3 R162, P2, R166, R170, RZ ;  /* 0x000000aaa6a27210 */ /* 0x000fe40007f5e0ff */
[----:B------:R-:W-:Y:S01]  /*2430*/  ISETP.GT.AND P1, PT, R3, 0x8, P1 ;  /* 0x000000080300780c */ /* 0x000fe20000f24270 */
[----:B------:R-:W-:Y:S02]  /*2440*/  FMUL R22, R21, R152 ;  /* 0x0000009815167220 */ /* 0x000fe40000400000 */
[----:B------:R-:W-:Y:S01]  /*2450*/  IMAD.X R166, R169, 0x1, R167, P2 ;  /* 0x00000001a9a67824 */ /* 0x000fe200010e06a7 */
[----:B------:R-:W-:Y:S01]  /*2460*/  LEA R24, P2, R162, R14, 0x2 ;  /* 0x0000000ea2187211 */ /* 0x000fe200078410ff */
[----:B------:R-:W-:-:S03]  /*2470*/  FFMA R163, R25, R153, R22 ;  /* 0x0000009919a37223 */ /* 0x000fc60000000016 */
[----:B------:R-:W-:Y:S02]  /*2480*/  LEA.HI.X R25, R162, R15, R166, 0x2, P2 ;  /* 0x0000000fa2197211 */ /* 0x000fe400010f14a6 */
[----:B------:R-:W-:-:S05]  /*2490*/  F2FP.TF32.F32.PACK_B R163, R163 ;  /* 0x000000a3ffa3723e */ /* 0x000fca00024050ff */
[----:B------:R0:W-:Y:S04]  /*24a0*/  @P3 STG.E desc[UR36][R4.64+0x4], R163 ;  /* 0x000004a304003986 */ /* 0x0001e8000c101924 */
[----:B------:R-:W2:Y:S01]  /*24b0*/  @P1 LDG.E.LTC128B R19, desc[UR36][R24.64] ;  /* 0x0000002418131981 */ /* 0x000ea2000c1e1920 */
[----:B------:R-:W-:Y:S01]  /*24c0*/  IADD3 R8, P2, P3, R8, R170, R12 ;  /* 0x000000aa08087210 */ /* 0x000fe20007b5e00c */
[----:B------:R-:W-:Y:S01]  /*24d0*/  BSSY B1, `(.L_x_36) ;  /* 0x0000011000017945 */ /* 0x000fe20003800000 */
[C---:B------:R-:W-:Y:S02]  /*24e0*/  SHF.L.U64.HI R11, R10.reuse, 0x5, R11 ;  /* 0x000000050a0b7819 */ /* 0x040fe4000001020b */
[----:B------:R-:W-:Y:S02]  /*24f0*/  IADD3.X R9, R9, R169, R13, P2, P3 ;  /* 0x000000a909097210 */ /* 0x000fe400017e640d */
[----:B------:R-:W-:-:S02]  /*2500*/  LEA R10, P2, R10, R4, 0x5 ;  /* 0x000000040a0a7211 */ /* 0x000fc400078428ff */
[----:B------:R-:W-:Y:S01]  /*2510*/  ISETP.GT.AND P0, PT, R3, 0x8, P0 ;  /* 0x000000080300780c */ /* 0x000fe20000704270 */
[----:B------:R-:W-:-:S04]  /*2520*/  IMAD.WIDE.U32 R20, R2, R20, R8 ;  /* 0x0000001402147225 */ /* 0x000fc800078e0008 */
[----:B------:R-:W-:Y:S01]  /*2530*/  IMAD.X R11, R11, 0x1, R5, P2 ;  /* 0x000000010b0b7824 */ /* 0x000fe200010e0605 */
[----:B------:R-:W-:Y:S01]  /*2540*/  LEA R8, P3, R20, R14, 0x2 ;  /* 0x0000000e14087211 */ /* 0x000fe200078610ff */
[----:B------:R-:W-:-:S05]  /*2550*/  IMAD.IADD R2, R165, 0x1, R21 ;  /* 0x00000001a5027824 */ /* 0x000fca00078e0215 */
        /* <DEDUP_REMOVED lines=8> */
.L_x_37:
[----:B------:R-:W-:Y:S05]  /*25e0*/  BSYNC B1 ;  /* 0x0000000000017941 */ /* 0x000fea0003800000 */
.L_x_36:
[----:B0----5:R-:W-:Y:S01]  /*25f0*/  LOP3.LUT R13, R19, 0xffffe000, RZ, 0xc0, !PT ;  /* 0xffffe000130d7812 */ /* 0x021fe200078ec0ff */
[----:B------:R-:W-:Y:S01]  /*2600*/  BSSY B1, `(.L_x_38) ;  /* 0x0000009000017945 */ /* 0x000fe20003800000 */
[----:B------:R-:W-:-:S03]  /*2610*/  ISETP.GT.AND P1, PT, R0, 0x8, PT ;  /* 0x000000080000780c */ /* 0x000fc60003f24270 */
[----:B------:R-:W-:Y:S01]  /*2620*/  FMUL R2, R13, R152 ;  /* 0x000000980d027220 */ /* 0x000fe20000400000 */
[----:B------:R-:W-:-:S03]  /*2630*/  ISETP.GT.AND P2, PT, R3, RZ, P1 ;  /* 0x000000ff0300720c */ /* 0x000fc60000f44270 */
[----:B------:R-:W-:-:S05]  /*2640*/  FFMA R27, R27, R153, R2 ;  /* 0x000000991b1b7223 */ /* 0x000fca0000000002 */
[----:B------:R-:W-:-:S05]  /*2650*/  F2FP.TF32.F32.PACK_B R27, R27 ;  /* 0x0000001bff1b723e */ /* 0x000fca00024050ff */
[----:B------:R0:W-:Y:S01]  /*2660*/  @P0 STG.E desc[UR36][R10.64+0x4], R27 ;  /* 0x0000041b0a000986 */ /* 0x0001e2000c101924 */
[----:B------:R-:W-:Y:S05]  /*2670*/  @!P2 BRA `(.L_x_39) ;  /* 0x000000000004a947 */ /* 0x000fea0003800000 */
[----:B------:R3:W5:Y:S02]  /*2680*/  LDG.E.LTC128B R19, desc[UR36][R6.64+0x20] ;  /* 0x0000202406137981 */ /* 0x000764000c1e1920 */
.L_x_39:
[----:B------:R-:W-:Y:S05]  /*2690*/  BSYNC B1 ;  /* 0x0000000000017941 */ /* 0x000fea0003800000 */
.L_x_38:
[----:B-----5:R-:W-:Y:S01]  /*26a0*/  LOP3.LUT R13, R19, 0xffffe000, RZ, 0xc0, !PT ;  /* 0xffffe000130d7812 */ /* 0x020fe200078ec0ff */
        /* <DEDUP_REMOVED lines=9> */
.L_x_41:
[----:B------:R-:W-:Y:S05]  /*2740*/  BSYNC B1 ;  /* 0x0000000000017941 */ /* 0x000fea0003800000 */
.L_x_40:
[----:B----45:R-:W-:Y:S01]  /*2750*/  LOP3.LUT R13, R19, 0xffffe000, RZ, 0xc0, !PT ;  /* 0xffffe000130d7812 */ /* 0x030fe200078ec0ff */
[----:B------:R-:W-:Y:S01]  /*2760*/  BSSY B1, `(.L_x_42) ;  /* 0x0000008000017945 */ /* 0x000fe20003800000 */
[----:B------:R-:W-:-:S03]  /*2770*/  ISETP.GT.AND P1, PT, R3, 0x8, P1 ;  /* 0x000000080300780c */ /* 0x000fc60000f24270 */
[----:B------:R-:W-:-:S04]  /*2780*/  FMUL R2, R13, R152 ;  /* 0x000000980d027220 */ /* 0x000fc80000400000 */
[----:B------:R-:W-:-:S05]  /*2790*/  FFMA R29, R29, R153, R2 ;  /* 0x000000991d1d7223 */ /* 0x000fca0000000002 */
[----:B------:R-:W-:-:S05]  /*27a0*/  F2FP.TF32.F32.PACK_B R29, R29 ;  /* 0x0000001dff1d723e */ /* 0x000fca00024050ff */
[----:B------:R4:W-:Y:S01]  /*27b0*/  @P3 STG.E desc[UR36][R4.64+0x24], R29 ;  /* 0x0000241d04003986 */ /* 0x0009e2000c101924 */
[----:B------:R-:W-:Y:S05]  /*27c0*/  @!P1 BRA `(.L_x_43) ;  /* 0x0000000000049947 */ /* 0x000fea0003800000 */
[----:B------:R0:W5:Y:S02]  /*27d0*/  LDG.E.LTC128B R19, desc[UR36][R8.64+0x20] ;  /* 0x0000202408137981 */ /* 0x000164000c1e1920 */
.L_x_43:
[----:B------:R-:W-:Y:S05]  /*27e0*/  BSYNC B1 ;  /* 0x0000000000017941 */ /* 0x000fea0003800000 */
.L_x_42:
[----:B-----5:R-:W-:Y:S01]  /*27f0*/  LOP3.LUT R13, R19, 0xffffe000, RZ, 0xc0, !PT ;  /* 0xffffe000130d7812 */ /* 0x020fe200078ec0ff */
        /* <DEDUP_REMOVED lines=8> */
.L_x_45:
[----:B------:R-:W-:Y:S05]  /*2880*/  BSYNC B1 ;  /* 0x0000000000017941 */ /* 0x000fea0003800000 */
.L_x_44:
        /* <DEDUP_REMOVED lines=10> */
.L_x_47:
[----:B------:R-:W-:Y:S05]  /*2930*/  BSYNC B1 ;  /* 0x0000000000017941 */ /* 0x000fea0003800000 */
.L_x_46:
        /* <DEDUP_REMOVED lines=10> */
.L_x_49:
[----:B------:R-:W-:Y:S05]  /*29e0*/  BSYNC B1 ;  /* 0x0000000000017941 */ /* 0x000fea0003800000 */
.L_x_48:
[----:B0----5:R-:W-:Y:S01]  /*29f0*/  LOP3.LUT R13, R19, 0xffffe000, RZ, 0xc0, !PT ;  /* 0xffffe000130d7812 */ /* 0x021fe200078ec0ff */
        /* <DEDUP_REMOVED lines=8> */
.L_x_51:
[----:B------:R-:W-:Y:S05]  /*2a80*/  BSYNC B1 ;  /* 0x0000000000017941 */ /* 0x000fea0003800000 */
.L_x_50:
        /* <DEDUP_REMOVED lines=9> */
.L_x_53:
[----:B------:R-:W-:Y:S05]  /*2b20*/  BSYNC B1 ;  /* 0x0000000000017941 */ /* 0x000fea0003800000 */
.L_x_52:
        /* <DEDUP_REMOVED lines=10> */
.L_x_55:
[----:B------:R-:W-:Y:S05]  /*2bd0*/  BSYNC B1 ;  /* 0x0000000000017941 */ /* 0x000fea0003800000 */
.L_x_54:
        /* <DEDUP_REMOVED lines=10> */
.L_x_57:
[----:B------:R-:W-:Y:S05]  /*2c80*/  BSYNC B1 ;  /* 0x0000000000017941 */ /* 0x000fea0003800000 */
.L_x_56:
        /* <DEDUP_REMOVED lines=9> */
.L_x_59:
[----:B------:R-:W-:Y:S05]  /*2d20*/  BSYNC B1 ;  /* 0x0000000000017941 */ /* 0x000fea0003800000 */
.L_x_58:
        /* <DEDUP_REMOVED lines=9> */
.L_x_61:
[----:B------:R-:W-:Y:S05]  /*2dc0*/  BSYNC B1 ;  /* 0x0000000000017941 */ /* 0x000fea0003800000 */
.L_x_60:
        /* <DEDUP_REMOVED lines=10> */
.L_x_63:
[----:B------:R-:W-:Y:S05]  /*2e70*/  BSYNC B1 ;  /* 0x0000000000017941 */ /* 0x000fea0003800000 */
.L_x_62:
        /* <DEDUP_REMOVED lines=10> */
.L_x_65:
[----:B------:R-:W-:Y:S05]  /*2f20*/  BSYNC B1 ;  /* 0x0000000000017941 */ /* 0x000fea0003800000 */
.L_x_64:
        /* <DEDUP_REMOVED lines=9> */
.L_x_67:
[----:B------:R-:W-:Y:S05]  /*2fc0*/  BSYNC B1 ;  /* 0x0000000000017941 */ /* 0x000fea0003800000 */
.L_x_66:
        /* <DEDUP_REMOVED lines=9> */
.L_x_69:
[----:B------:R-:W-:Y:S05]  /*3060*/  BSYNC B1 ;  /* 0x0000000000017941 */ /* 0x000fea0003800000 */
.L_x_68:
        /* <DEDUP_REMOVED lines=10> */
.L_x_71:
[----:B------:R-:W-:Y:S05]  /*3110*/  BSYNC B1 ;  /* 0x0000000000017941 */ /* 0x000fea0003800000 */
.L_x_70:
        /* <DEDUP_REMOVED lines=10> */
.L_x_73:
[----:B------:R-:W-:Y:S05]  /*31c0*/  BSYNC B1 ;  /* 0x0000000000017941 */ /* 0x000fea0003800000 */
.L_x_72:
        /* <DEDUP_REMOVED lines=9> */
.L_x_75:
[----:B------:R-:W-:Y:S05]  /*3260*/  BSYNC B1 ;  /* 0x0000000000017941 */ /* 0x000fea0003800000 */
.L_x_74:
        /* <DEDUP_REMOVED lines=9> */
.L_x_77:
[----:B------:R-:W-:Y:S05]  /*3300*/  BSYNC B1 ;  /* 0x0000000000017941 */ /* 0x000fea0003800000 */
.L_x_76:
        /* <DEDUP_REMOVED lines=10> */
.L_x_79:
[----:B------:R-:W-:Y:S05]  /*33b0*/  BSYNC B1 ;  /* 0x0000000000017941 */ /* 0x000fea0003800000 */
.L_x_78:
        /* <DEDUP_REMOVED lines=10> */
.L_x_81:
[----:B------:R-:W-:Y:S05]  /*3460*/  BSYNC B1 ;  /* 0x0000000000017941 */ /* 0x000fea0003800000 */
.L_x_80:
        /* <DEDUP_REMOVED lines=9> */
.L_x_83:
[----:B------:R-:W-:Y:S05]  /*3500*/  BSYNC B1 ;  /* 0x0000000000017941 */ /* 0x000fea0003800000 */
.L_x_82:
        /* <DEDUP_REMOVED lines=9> */
.L_x_85:
[----:B------:R-:W-:Y:S05]  /*35a0*/  BSYNC B1 ;  /* 0x0000000000017941 */ /* 0x000fea0003800000 */
.L_x_84:
        /* <DEDUP_REMOVED lines=10> */
.L_x_87:
[----:B------:R-:W-:Y:S05]  /*3650*/  BSYNC B1 ;  /* 0x0000000000017941 */ /* 0x000fea0003800000 */
.L_x_86:
        /* <DEDUP_REMOVED lines=10> */
.L_x_89:
[----:B------:R-:W-:Y:S05]  /*3700*/  BSYNC B1 ;  /* 0x0000000000017941 */ /* 0x000fea0003800000 */
.L_x_88:
        /* <DEDUP_REMOVED lines=9> */
.L_x_91:
[----:B------:R-:W-:Y:S05]  /*37a0*/  BSYNC B1 ;  /* 0x0000000000017941 */ /* 0x000fea0003800000 */
.L_x_90:
        /* <DEDUP_REMOVED lines=9> */
.L_x_93:
[----:B------:R-:W-:Y:S05]  /*3840*/  BSYNC B1 ;  /* 0x0000000000017941 */ /* 0x000fea0003800000 */
.L_x_92:
        /* <DEDUP_REMOVED lines=10> */
.L_x_95:
[----:B------:R-:W-:Y:S05]  /*38f0*/  BSYNC B1 ;  /* 0x0000000000017941 */ /* 0x000fea0003800000 */
.L_x_94:
        /* <DEDUP_REMOVED lines=10> */
.L_x_97:
[----:B------:R-:W-:Y:S05]  /*39a0*/  BSYNC B1 ;  /* 0x0000000000017941 */ /* 0x000fea0003800000 */
.L_x_96:
        /* <DEDUP_REMOVED lines=9> */
.L_x_99:
[----:B------:R-:W-:Y:S05]  /*3a40*/  BSYNC B1 ;  /* 0x0000000000017941 */ /* 0x000fea0003800000 */
.L_x_98:
        /* <DEDUP_REMOVED lines=9> */
.L_x_101:
[----:B------:R-:W-:Y:S05]  /*3ae0*/  BSYNC B1 ;  /* 0x0000000000017941 */ /* 0x000fea0003800000 */
.L_x_100:
        /* <DEDUP_REMOVED lines=10> */
.L_x_103:
[----:B------:R-:W-:Y:S05]  /*3b90*/  BSYNC B1 ;  /* 0x0000000000017941 */ /* 0x000fea0003800000 */
.L_x_102:
        /* <DEDUP_REMOVED lines=10> */
.L_x_105:
[----:B------:R-:W-:Y:S05]  /*3c40*/  BSYNC B1 ;  /* 0x0000000000017941 */ /* 0x000fea0003800000 */
.L_x_104:
        /* <DEDUP_REMOVED lines=9> */
.L_x_107:
[----:B------:R-:W-:Y:S05]  /*3ce0*/  BSYNC B1 ;  /* 0x0000000000017941 */ /* 0x000fea0003800000 */
.L_x_106:
        /* <DEDUP_REMOVED lines=9> */
.L_x_109:
[----:B------:R-:W-:Y:S05]  /*3d80*/  BSYNC B1 ;  /* 0x0000000000017941 */ /* 0x000fea0003800000 */
.L_x_108:
        /* <DEDUP_REMOVED lines=10> */
.L_x_111:
[----:B------:R-:W-:Y:S05]  /*3e30*/  BSYNC B1 ;  /* 0x0000000000017941 */ /* 0x000fea0003800000 */
.L_x_110:
        /* <DEDUP_REMOVED lines=10> */
.L_x_113:
[----:B------:R-:W-:Y:S05]  /*3ee0*/  BSYNC B1 ;  /* 0x0000000000017941 */ /* 0x000fea0003800000 */
.L_x_112:
        /* <DEDUP_REMOVED lines=9> */
.L_x_115:
[----:B------:R-:W-:Y:S05]  /*3f80*/  BSYNC B1 ;  /* 0x0000000000017941 */ /* 0x000fea0003800000 */
.L_x_114:
        /* <DEDUP_REMOVED lines=9> */
.L_x_117:
[----:B------:R-:W-:Y:S05]  /*4020*/  BSYNC B1 ;  /* 0x0000000000017941 */ /* 0x000fea0003800000 */
.L_x_116:
        /* <DEDUP_REMOVED lines=10> */
.L_x_119:
[----:B------:R-:W-:Y:S05]  /*40d0*/  BSYNC B1 ;  /* 0x0000000000017941 */ /* 0x000fea0003800000 */
.L_x_118:
        /* <DEDUP_REMOVED lines=10> */
.L_x_121:
[----:B------:R-:W-:Y:S05]  /*4180*/  BSYNC B1 ;  /* 0x0000000000017941 */ /* 0x000fea0003800000 */
.L_x_120:
        /* <DEDUP_REMOVED lines=9> */
.L_x_123:
[----:B------:R-:W-:Y:S05]  /*4220*/  BSYNC B1 ;  /* 0x0000000000017941 */ /* 0x000fea0003800000 */
.L_x_122:
        /* <DEDUP_REMOVED lines=9> */
.L_x_125:
[----:B------:R-:W-:Y:S05]  /*42c0*/  BSYNC B1 ;  /* 0x0000000000017941 */ /* 0x000fea0003800000 */
.L_x_124:
        /* <DEDUP_REMOVED lines=10> */
.L_x_127:
[----:B------:R-:W-:Y:S05]  /*4370*/  BSYNC B1 ;  /* 0x0000000000017941 */ /* 0x000fea0003800000 */
.L_x_126:
        /* <DEDUP_REMOVED lines=10> */
.L_x_129:
[----:B------:R-:W-:Y:S05]  /*4420*/  BSYNC B1 ;  /* 0x0000000000017941 */ /* 0x000fea0003800000 */
.L_x_128:
        /* <DEDUP_REMOVED lines=9> */
.L_x_131:
[----:B------:R-:W-:Y:S05]  /*44c0*/  BSYNC B1 ;  /* 0x0000000000017941 */ /* 0x000fea0003800000 */
.L_x_130:
        /* <DEDUP_REMOVED lines=9> */
.L_x_133:
[----:B------:R-:W-:Y:S05]  /*4560*/  BSYNC B1 ;  /* 0x0000000000017941 */ /* 0x000fea0003800000 */
.L_x_132:
        /* <DEDUP_REMOVED lines=10> */
.L_x_135:
[----:B------:R-:W-:Y:S05]  /*4610*/  BSYNC B1 ;  /* 0x0000000000017941 */ /* 0x000fea0003800000 */
.L_x_134:
        /* <DEDUP_REMOVED lines=10> */
.L_x_137:
[----:B------:R-:W-:Y:S05]  /*46c0*/  BSYNC B1 ;  /* 0x0000000000017941 */ /* 0x000fea0003800000 */
.L_x_136:
        /* <DEDUP_REMOVED lines=9> */
.L_x_139:
[----:B------:R-:W-:Y:S05]  /*4760*/  BSYNC B1 ;  /* 0x0000000000017941 */ /* 0x000fea0003800000 */
.L_x_138:
        /* <DEDUP_REMOVED lines=9> */
.L_x_141:
[----:B------:R-:W-:Y:S05]  /*4800*/  BSYNC B1 ;  /* 0x0000000000017941 */ /* 0x000fea0003800000 */
.L_x_140:
        /* <DEDUP_REMOVED lines=10> */
.L_x_143:
[----:B------:R-:W-:Y:S05]  /*48b0*/  BSYNC B1 ;  /* 0x0000000000017941 */ /* 0x000fea0003800000 */
.L_x_142:
        /* <DEDUP_REMOVED lines=10> */
.L_x_145:
[----:B------:R-:W-:Y:S05]  /*4960*/  BSYNC B1 ;  /* 0x0000000000017941 */ /* 0x000fea0003800000 */
.L_x_144:
        /* <DEDUP_REMOVED lines=9> */
.L_x_147:
[----:B------:R-:W-:Y:S05]  /*4a00*/  BSYNC B1 ;  /* 0x0000000000017941 */ /* 0x000fea0003800000 */
.L_x_146:
        /* <DEDUP_REMOVED lines=9> */
.L_x_149:
[----:B------:R-:W-:Y:S05]  /*4aa0*/  BSYNC B1 ;  /* 0x0000000000017941 */ /* 0x000fea0003800000 */
.L_x_148:
        /* <DEDUP_REMOVED lines=10> */
.L_x_151:
[----:B------:R-:W-:Y:S05]  /*4b50*/  BSYNC B1 ;  /* 0x0000000000017941 */ /* 0x000fea0003800000 */
.L_x_150:
        /* <DEDUP_REMOVED lines=10> */
.L_x_153:
[----:B------:R-:W-:Y:S05]  /*4c00*/  BSYNC B1 ;  /* 0x0000000000017941 */ /* 0x000fea0003800000 */
.L_x_152:
        /* <DEDUP_REMOVED lines=9> */
.L_x_155:
[----:B------:R-:W-:Y:S05]  /*4ca0*/  BSYNC B1 ;  /* 0x0000000000017941 */ /* 0x000fea0003800000 */
.L_x_154:
        /* <DEDUP_REMOVED lines=9> */
.L_x_157:
[----:B------:R-:W-:Y:S05]  /*4d40*/  BSYNC B1 ;  /* 0x0000000000017941 */ /* 0x000fea0003800000 */
.L_x_156:
        /* <DEDUP_REMOVED lines=10> */
.L_x_159:
[----:B------:R-:W-:Y:S05]  /*4df0*/  BSYNC B1 ;  /* 0x0000000000017941 */ /* 0x000fea0003800000 */
.L_x_158:
        /* <DEDUP_REMOVED lines=10> */
.L_x_161:
[----:B------:R-:W-:Y:S05]  /*4ea0*/  BSYNC B1 ;  /* 0x0000000000017941 */ /* 0x000fea0003800000 */
.L_x_160:
        /* <DEDUP_REMOVED lines=9> */
.L_x_163:
[----:B------:R-:W-:Y:S05]  /*4f40*/  BSYNC B1 ;  /* 0x0000000000017941 */ /* 0x000fea0003800000 */
.L_x_162:
        /* <DEDUP_REMOVED lines=9> */
.L_x_165:
[----:B------:R-:W-:Y:S05]  /*4fe0*/  BSYNC B1 ;  /* 0x0000000000017941 */ /* 0x000fea0003800000 */
.L_x_164:
        /* <DEDUP_REMOVED lines=10> */
.L_x_167:
[----:B------:R-:W-:Y:S05]  /*5090*/  BSYNC B1 ;  /* 0x0000000000017941 */ /* 0x000fea0003800000 */
.L_x_166:
        /* <DEDUP_REMOVED lines=10> */
.L_x_169:
[----:B------:R-:W-:Y:S05]  /*5140*/  BSYNC B1 ;  /* 0x0000000000017941 */ /* 0x000fea0003800000 */
.L_x_168:
        /* <DEDUP_REMOVED lines=9> */
.L_x_171:
[----:B------:R-:W-:Y:S05]  /*51e0*/  BSYNC B1 ;  /* 0x0000000000017941 */ /* 0x000fea0003800000 */
.L_x_170:
        /* <DEDUP_REMOVED lines=9> */
.L_x_173:
[----:B------:R-:W-:Y:S05]  /*5280*/  BSYNC B1 ;  /* 0x0000000000017941 */ /* 0x000fea0003800000 */
.L_x_172:
        /* <DEDUP_REMOVED lines=10> */
.L_x_175:
[----:B------:R-:W-:Y:S05]  /*5330*/  BSYNC B1 ;  /* 0x0000000000017941 */ /* 0x000fea0003800000 */
.L_x_174:
        /* <DEDUP_REMOVED lines=10> */
.L_x_177:
[----:B------:R-:W-:Y:S05]  /*53e0*/  BSYNC B1 ;  /* 0x0000000000017941 */ /* 0x000fea0003800000 */
.L_x_176:
        /* <DEDUP_REMOVED lines=9> */
.L_x_179:
[----:B------:R-:W-:Y:S05]  /*5480*/  BSYNC B1 ;  /* 0x0000000000017941 */ /* 0x000fea0003800000 */
.L_x_178:
        /* <DEDUP_REMOVED lines=9> */
.L_x_181:
[----:B------:R-:W-:Y:S05]  /*5520*/  BSYNC B1 ;  /* 0x0000000000017941 */ /* 0x000fea0003800000 */
.L_x_180:
        /* <DEDUP_REMOVED lines=10> */
.L_x_183:
[----:B------:R-:W-:Y:S05]  /*55d0*/  BSYNC B1 ;  /* 0x0000000000017941 */ /* 0x000fea0003800000 */
.L_x_182:
        /* <DEDUP_REMOVED lines=10> */
.L_x_185:
[----:B------:R-:W-:Y:S05]  /*5680*/  BSYNC B1 ;  /* 0x0000000000017941 */ /* 0x000fea0003800000 */
.L_x_184:
        /* <DEDUP_REMOVED lines=9> */
.L_x_187:
[----:B------:R-:W-:Y:S05]  /*5720*/  BSYNC B1 ;  /* 0x0000000000017941 */ /* 0x000fea0003800000 */
.L_x_186:
        /* <DEDUP_REMOVED lines=9> */
.L_x_189:
[----:B------:R-:W-:Y:S05]  /*57c0*/  BSYNC B1 ;  /* 0x0000000000017941 */ /* 0x000fea0003800000 */
.L_x_188:
        /* <DEDUP_REMOVED lines=10> */
.L_x_191:
[----:B------:R-:W-:Y:S05]  /*5870*/  BSYNC B1 ;  /* 0x0000000000017941 */ /* 0x000fea0003800000 */
.L_x_190:
        /* <DEDUP_REMOVED lines=10> */
.L_x_193:
[----:B------:R-:W-:Y:S05]  /*5920*/  BSYNC B1 ;  /* 0x0000000000017941 */ /* 0x000fea0003800000 */
.L_x_192:
        /* <DEDUP_REMOVED lines=9> */
.L_x_195:
[----:B------:R-:W-:Y:S05]  /*59c0*/  BSYNC B1 ;  /* 0x0000000000017941 */ /* 0x000fea0003800000 */
.L_x_194:
        /* <DEDUP_REMOVED lines=9> */
.L_x_197:
[----:B------:R-:W-:Y:S05]  /*5a60*/  BSYNC B1 ;  /* 0x0000000000017941 */ /* 0x000fea0003800000 */
.L_x_196:
        /* <DEDUP_REMOVED lines=10> */
.L_x_199:
[----:B------:R-:W-:Y:S05]  /*5b10*/  BSYNC B1 ;  /* 0x0000000000017941 */ /* 0x000fea0003800000 */
.L_x_198:
        /* <DEDUP_REMOVED lines=10> */
.L_x_201:
[----:B------:R-:W-:Y:S05]  /*5bc0*/  BSYNC B1 ;  /* 0x0000000000017941 */ /* 0x000fea0003800000 */
.L_x_200:
        /* <DEDUP_REMOVED lines=9> */
.L_x_203:
[----:B------:R-:W-:Y:S05]  /*5c60*/  BSYNC B1 ;  /* 0x0000000000017941 */ /* 0x000fea0003800000 */
.L_x_202:
        /* <DEDUP_REMOVED lines=9> */
.L_x_205:
[----:B------:R-:W-:Y:S05]  /*5d00*/  BSYNC B1 ;  /* 0x0000000000017941 */ /* 0x000fea0003800000 */
.L_x_204:
        /* <DEDUP_REMOVED lines=10> */
.L_x_207:
[----:B------:R-:W-:Y:S05]  /*5db0*/  BSYNC B1 ;  /* 0x0000000000017941 */ /* 0x000fea0003800000 */
.L_x_206:
        /* <DEDUP_REMOVED lines=10> */
.L_x_209:
[----:B------:R-:W-:Y:S05]  /*5e60*/  BSYNC B1 ;  /* 0x0000000000017941 */ /* 0x000fea0003800000 */
.L_x_208:
        /* <DEDUP_REMOVED lines=9> */
.L_x_211:
[----:B------:R-:W-:Y:S05]  /*5f00*/  BSYNC B1 ;  /* 0x0000000000017941 */ /* 0x000fea0003800000 */
.L_x_210:
        /* <DEDUP_REMOVED lines=9> */
.L_x_213:
[----:B------:R-:W-:Y:S05]  /*5fa0*/  BSYNC B1 ;  /* 0x0000000000017941 */ /* 0x000fea0003800000 */
.L_x_212:
        /* <DEDUP_REMOVED lines=10> */
.L_x_215:
[----:B------:R-:W-:Y:S05]  /*6050*/  BSYNC B1 ;  /* 0x0000000000017941 */ /* 0x000fea0003800000 */
.L_x_214:
        /* <DEDUP_REMOVED lines=10> */
.L_x_217:
[----:B------:R-:W-:Y:S05]  /*6100*/  BSYNC B1 ;  /* 0x0000000000017941 */ /* 0x000fea0003800000 */
.L_x_216:
        /* <DEDUP_REMOVED lines=9> */
.L_x_219:
[----:B------:R-:W-:Y:S05]  /*61a0*/  BSYNC B1 ;  /* 0x0000000000017941 */ /* 0x000fea0003800000 */
.L_x_218:
        /* <DEDUP_REMOVED lines=9> */
.L_x_221:
[----:B------:R-:W-:Y:S05]  /*6240*/  BSYNC B1 ;  /* 0x0000000000017941 */ /* 0x000fea0003800000 */
.L_x_220:
        /* <DEDUP_REMOVED lines=10> */
.L_x_223:
[----:B------:R-:W-:Y:S05]  /*62f0*/  BSYNC B1 ;  /* 0x0000000000017941 */ /* 0x000fea0003800000 */
.L_x_222:
        /* <DEDUP_REMOVED lines=10> */
.L_x_225:
[----:B------:R-:W-:Y:S05]  /*63a0*/  BSYNC B1 ;  /* 0x0000000000017941 */ /* 0x000fea0003800000 */
.L_x_224:
        /* <DEDUP_REMOVED lines=9> */
.L_x_227:
[----:B------:R-:W-:Y:S05]  /*6440*/  BSYNC B1 ;  /* 0x0000000000017941 */ /* 0x000fea0003800000 */
.L_x_226:
        /* <DEDUP_REMOVED lines=9> */
.L_x_229:
[----:B------:R-:W-:Y:S05]  /*64e0*/  BSYNC B1 ;  /* 0x0000000000017941 */ /* 0x000fea0003800000 */
.L_x_228:
        /* <DEDUP_REMOVED lines=10> */
.L_x_231:
[----:B------:R-:W-:Y:S05]  /*6590*/  BSYNC B1 ;  /* 0x0000000000017941 */ /* 0x000fea0003800000 */
.L_x_230:
        /* <DEDUP_REMOVED lines=10> */
.L_x_233:
[----:B------:R-:W-:Y:S05]  /*6640*/  BSYNC B1 ;  /* 0x0000000000017941 */ /* 0x000fea0003800000 */
.L_x_232:
        /* <DEDUP_REMOVED lines=9> */
.L_x_235:
[----:B------:R-:W-:Y:S05]  /*66e0*/  BSYNC B1 ;  /* 0x0000000000017941 */ /* 0x000fea0003800000 */
.L_x_234:
        /* <DEDUP_REMOVED lines=9> */
.L_x_237:
[----:B------:R-:W-:Y:S05]  /*6780*/  BSYNC B1 ;  /* 0x0000000000017941 */ /* 0x000fea0003800000 */
.L_x_236:
        /* <DEDUP_REMOVED lines=10> */
.L_x_239:
[----:B------:R-:W-:Y:S05]  /*6830*/  BSYNC B1 ;  /* 0x0000000000017941 */ /* 0x000fea0003800000 */
.L_x_238:
        /* <DEDUP_REMOVED lines=10> */
.L_x_241:
[----:B------:R-:W-:Y:S05]  /*68e0*/  BSYNC B1 ;  /* 0x0000000000017941 */ /* 0x000fea0003800000 */
.L_x_240:
        /* <DEDUP_REMOVED lines=9> */
.L_x_243:
[----:B------:R-:W-:Y:S05]  /*6980*/  BSYNC B1 ;  /* 0x0000000000017941 */ /* 0x000fea0003800000 */
.L_x_242:
        /* <DEDUP_REMOVED lines=9> */
.L_x_245:
[----:B------:R-:W-:Y:S05]  /*6a20*/  BSYNC B1 ;  /* 0x0000000000017941 */ /* 0x000fea0003800000 */
.L_x_244:
        /* <DEDUP_REMOVED lines=10> */
.L_x_247:
[----:B------:R-:W-:Y:S05]  /*6ad0*/  BSYNC B1 ;  /* 0x0000000000017941 */ /* 0x000fea0003800000 */
.L_x_246:
        /* <DEDUP_REMOVED lines=10> */
.L_x_249:
[----:B------:R-:W-:Y:S05]  /*6b80*/  BSYNC B1 ;  /* 0x0000000000017941 */ /* 0x000fea0003800000 */
.L_x_248:
        /* <DEDUP_REMOVED lines=9> */
.L_x_251:
[----:B------:R-:W-:Y:S05]  /*6c20*/  BSYNC B1 ;  /* 0x0000000000017941 */ /* 0x000fea0003800000 */
.L_x_250:
        /* <DEDUP_REMOVED lines=9> */
.L_x_253:
[----:B------:R-:W-:Y:S05]  /*6cc0*/  BSYNC B1 ;  /* 0x0000000000017941 */ /* 0x000fea0003800000 */
.L_x_252:
        /* <DEDUP_REMOVED lines=10> */
.L_x_255:
[----:B------:R-:W-:Y:S05]  /*6d70*/  BSYNC B1 ;  /* 0x0000000000017941 */ /* 0x000fea0003800000 */
.L_x_254:
        /* <DEDUP_REMOVED lines=10> */
.L_x_257:
[----:B------:R-:W-:Y:S05]  /*6e20*/  BSYNC B1 ;  /* 0x0000000000017941 */ /* 0x000fea0003800000 */
.L_x_256:
        /* <DEDUP_REMOVED lines=9> */
.L_x_259:
[----:B------:R-:W-:Y:S05]  /*6ec0*/  BSYNC B1 ;  /* 0x0000000000017941 */ /* 0x000fea0003800000 */
.L_x_258:
        /* <DEDUP_REMOVED lines=9> */
.L_x_261:
[----:B------:R-:W-:Y:S05]  /*6f60*/  BSYNC B1 ;  /* 0x0000000000017941 */ /* 0x000fea0003800000 */
.L_x_260:
        /* <DEDUP_REMOVED lines=10> */
.L_x_263:
[----:B------:R-:W-:Y:S05]  /*7010*/  BSYNC B1 ;  /* 0x0000000000017941 */ /* 0x000fea0003800000 */
.L_x_262:
        /* <DEDUP_REMOVED lines=10> */
.L_x_265:
[----:B------:R-:W-:Y:S05]  /*70c0*/  BSYNC B1 ;  /* 0x0000000000017941 */ /* 0x000fea0003800000 */
.L_x_264:
        /* <DEDUP_REMOVED lines=9> */
.L_x_267:
[----:B------:R-:W-:Y:S05]  /*7160*/  BSYNC B1 ;  /* 0x0000000000017941 */ /* 0x000fea0003800000 */
.L_x_266:
        /* <DEDUP_REMOVED lines=9> */
.L_x_269:
[----:B------:R-:W-:Y:S05]  /*7200*/  BSYNC B1 ;  /* 0x0000000000017941 */ /* 0x000fea0003800000 */
.L_x_268:
        /* <DEDUP_REMOVED lines=10> */
.L_x_271:
[----:B------:R-:W-:Y:S05]  /*72b0*/  BSYNC B1 ;  /* 0x0000000000017941 */ /* 0x000fea0003800000 */
.L_x_270:
        /* <DEDUP_REMOVED lines=10> */
.L_x_273:
[----:B------:R-:W-:Y:S05]  /*7360*/  BSYNC B1 ;  /* 0x0000000000017941 */ /* 0x000fea0003800000 */
.L_x_272:
        /* <DEDUP_REMOVED lines=9> */
.L_x_275:
[----:B------:R-:W-:Y:S05]  /*7400*/  BSYNC B1 ;  /* 0x0000000000017941 */ /* 0x000fea0003800000 */
.L_x_274:
        /* <DEDUP_REMOVED lines=9> */
.L_x_277:
[----:B------:R-:W-:Y:S05]  /*74a0*/  BSYNC B1 ;  /* 0x0000000000017941 */ /* 0x000fea0003800000 */
.L_x_276:
        /* <DEDUP_REMOVED lines=10> */
.L_x_279:
[----:B------:R-:W-:Y:S05]  /*7550*/  BSYNC B1 ;  /* 0x0000000000017941 */ /* 0x000fea0003800000 */
.L_x_278:
        /* <DEDUP_REMOVED lines=10> */
.L_x_281:
[----:B------:R-:W-:Y:S05]  /*7600*/  BSYNC B1 ;  /* 0x0000000000017941 */ /* 0x000fea0003800000 */
.L_x_280:
[----:B01-3-5:R-:W-:Y:S01]  /*7610*/  LOP3.LUT R7, R19, 0xffffe000, RZ, 0xc0, !PT ;  /* 0xffffe00013077812 */ /* 0x02bfe200078ec0ff */
        /* <DEDUP_REMOVED lines=8> */
.L_x_283:
[----:B------:R-:W-:Y:S05]  /*76a0*/  BSYNC B1 ;  /* 0x0000000000017941 */ /* 0x000fea0003800000 */
.L_x_282:
[----:B0---45:R-:W-:Y:S01]  /*76b0*/  LOP3.LUT R5, R19, 0xffffe000, RZ, 0xc0, !PT ;  /* 0xffffe00013057812 */ /* 0x031fe200078ec0ff */
[----:B------:R-:W-:Y:S01]  /*76c0*/  @P1 IMAD.MOV.U32 R4, RZ, RZ, R10 ;  /* 0x000000ffff041224 */ /* 0x000fe200078e000a */
[----:B------:R-:W-:Y:S01]  /*76d0*/  ISETP.GT.AND P0, PT, R3, 0x8, P0 ;  /* 0x000000080300780c */ /* 0x000fe20000704270 */
[----:B------:R-:W-:Y:S02]  /*76e0*/  BSSY B1, `(.L_x_284) ;  /* 0x0000008000017945 */ /* 0x000fe40003800000 */
[----:B------:R-:W-:-:S04]  /*76f0*/  FMUL R5, R5, R152 ;  /* 0x0000009805057220 */ /* 0x000fc80000400000 */
[----:B------:R-:W-:Y:S01]  /*7700*/  FFMA R7, R150, R153, R5 ;  /* 0x0000009996077223 */ /* 0x000fe20000000005 */
[----:B------:R-:W-:-:S04]  /*7710*/  @P1 IMAD.MOV.U32 R5, RZ, RZ, R11 ;  /* 0x000000ffff051224 */ /* 0x000fc800078e000b */
[----:B------:R-:W-:-:S05]  /*7720*/  F2FP.TF32.F32.PACK_B R7, R7 ;  /* 0x00000007ff07723e */ /* 0x000fca00024050ff */
[----:B------:R0:W-:Y:S01]  /*7730*/  @P1 STG.E desc[UR36][R4.64+0x3e0], R7 ;  /* 0x0003e00704001986 */ /* 0x0001e2000c101924 */
[----:B------:R-:W-:Y:S05]  /*7740*/  @!P0 BRA `(.L_x_285) ;  /* 0x0000000000048947 */ /* 0x000fea0003800000 */
[----:B------:R3:W5:Y:S02]  /*7750*/  LDG.E.LTC128B R19, desc[UR36][R8.64+0x3e4] ;  /* 0x0003e42408137981 */ /* 0x000764000c1e1920 */
.L_x_285:
[----:B------:R-:W-:Y:S05]  /*7760*/  BSYNC B1 ;  /* 0x0000000000017941 */ /* 0x000fea0003800000 */
.L_x_284:
[----:B------:R-:W-:Y:S05]  /*7770*/  @!P0 BRA `(.L_x_286) ;  /* 0x0000002400488947 */ /* 0x000fea0003800000 */
[----:B-----5:R-:W-:-:S05]  /*7780*/  LOP3.LUT R19, R19, 0xffffe000, RZ, 0xc0, !PT ;  /* 0xffffe00013137812 */ /* 0x020fca00078ec0ff */
[----:B------:R-:W-:-:S04]  /*7790*/  FMUL R0, R19, R152 ;  /* 0x0000009813007220 */ /* 0x000fc80000400000 */
[----:B------:R-:W-:-:S05]  /*77a0*/  FFMA R151, R151, R153, R0 ;  /* 0x0000009997977223 */ /* 0x000fca0000000000 */
[----:B------:R-:W-:-:S05]  /*77b0*/  F2FP.TF32.F32.PACK_B R151, R151 ;  /* 0x00000097ff97723e */ /* 0x000fca00024050ff */
[----:B------:R4:W-:Y:S01]  /*77c0*/  STG.E desc[UR36][R10.64+0x3e4], R151 ;  /* 0x0003e4970a007986 */ /* 0x0009e2000c101924 */
[----:B------:R-:W-:Y:S05]  /*77d0*/  BRA `(.L_x_286) ;  /* 0x0000002400307947 */ /* 0x000fea0003800000 */
.L_x_33:
[----:B------:R-:W-:Y:S01]  /*77e0*/  ISETP.GT.AND P3, PT, R0, 0x1, PT ;  /* 0x000000010000780c */ /* 0x000fe20003f64270 */
[----:B------:R-:W-:Y:S01]  /*77f0*/  ULDC.64 UR4, c[0x0][0x5c0] ;  /* 0x0001700000047ab9 */ /* 0x000fe20000000a00 */
[-C--:B------:R-:W-:Y:S01]  /*7800*/  FMUL R9, R24, R153.reuse ;  /* 0x0000009918097220 */ /* 0x080fe20000400000 */
[C---:B------:R-:W-:Y:S01]  /*7810*/  LEA R4, P4, R164.reuse, UR4, 0x2 ;  /* 0x00000004a4047c11 */ /* 0x040fe2000f8810ff */
[-C--:B------:R-:W-:Y:S01]  /*7820*/  FMUL R25, R25, R153.reuse ;  /* 0x0000009919197220 */ /* 0x080fe20000400000 */
[----:B------:R-:W-:Y:S01]  /*7830*/  ISETP.GT.AND P0, PT, R3, RZ, P3 ;  /* 0x000000ff0300720c */ /* 0x000fe20001f04270 */
[-C--:B------:R-:W-:Y:S01]  /*7840*/  FMUL R27, R27, R153.reuse ;  /* 0x000000991b1b7220 */ /* 0x080fe20000400000 */
[----:B------:R-:W-:Y:S01]  /*7850*/  LEA.HI.X R5, R164, UR5, R177, 0x2, P4 ;  /* 0x00000005a4057c11 */ /* 0x000fe2000a0f14b1 */
[----:B------:R-:W-:Y:S01]  /*7860*/  FMUL R29, R29, R153 ;  /* 0x000000991d1d7220 */ /* 0x000fe20000400000 */
[----:B------:R-:W-:Y:S01]  /*7870*/  F2FP.TF32.F32.PACK_B R9, R9 ;  /* 0x00000009ff09723e */ /* 0x000fe200024050ff */
[----:B------:R-:W-:Y:S01]  /*7880*/  FMUL R31, R31, R153 ;  /* 0x000000991f1f7220 */ /* 0x000fe20000400000 */
[----:B------:R-:W-:Y:S01]  /*7890*/  F2FP.TF32.F32.PACK_B R25, R25 ;  /* 0x00000019ff19723e */ /* 0x000fe200024050ff */
[-C--:B------:R-:W-:Y:S01]  /*78a0*/  FMUL R13, R32, R153.reuse ;  /* 0x00000099200d7220 */ /* 0x080fe20000400000 */
[C---:B------:R-:W-:Y:S01]  /*78b0*/  SHF.L.U64.HI R7, R10.reuse, 0x5, R11 ;  /* 0x000000050a077819 */ /* 0x040fe2000001020b */
[----:B------:R0:W-:Y:S01]  /*78c0*/  @P2 STG.E desc[UR36][R4.64], R9 ;  /* 0x0000000904002986 */ /* 0x0001e2000c101924 */
[----:B------:R-:W-:Y:S01]  /*78d0*/  LEA R6, P4, R10, R4, 0x5 ;  /* 0x000000040a067211 */ /* 0x000fe200078828ff */
[-C--:B------:R-:W-:Y:S01]  /*78e0*/  FMUL R11, R26, R153.reuse ;  /* 0x000000991a0b7220 */ /* 0x080fe20000400000 */
[----:B------:R-:W-:Y:S01]  /*78f0*/  ISETP.GT.AND P1, PT, R3, 0x8, P1 ;  /* 0x000000080300780c */ /* 0x000fe20000f24270 */
[----:B------:R-:W-:Y:S01]  /*7900*/  @P0 STG.E desc[UR36][R4.64+0x4], R25 ;  /* 0x0000041904000986 */ /* 0x000fe2000c101924 */
[C---:B------:R-:W-:Y:S01]  /*7910*/  ISETP.GT.AND P2, PT, R0.reuse, 0x8, PT ;  /* 0x000000080000780c */ /* 0x040fe20003f44270 */
[----:B------:R-:W-:Y:S01]  /*7920*/  IMAD.X R7, R7, 0x1, R5, P4 ;  /* 0x0000000107077824 */ /* 0x000fe200020e0605 */
[----:B------:R-:W-:Y:S01]  /*7930*/  ISETP.GT.AND P3, PT, R3, 0x8, P3 ;  /* 0x000000080300780c */ /* 0x000fe20001f64270 */
[-C--:B------:R-:W-:Y:S01]  /*7940*/  FMUL R33, R33, R153.reuse ;  /* 0x0000009921217220 */ /* 0x080fe20000400000 */
[----:B------:R-:W-:Y:S01]  /*7950*/  ISETP.GT.AND P0, PT, R0, 0x9, PT ;  /* 0x000000090000780c */ /* 0x000fe20003f04270 */
[-C--:B------:R-:W-:Y:S01]  /*7960*/  FMUL R35, R35, R153.reuse ;  /* 0x0000009923237220 */ /* 0x080fe20000400000 */
[C---:B------:R-:W-:Y:S01]  /*7970*/  ISETP.GT.AND P5, PT, R3.reuse, RZ, P2 ;  /* 0x000000ff0300720c */ /* 0x040fe200017a4270 */
[-C--:B0-----:R-:W-:Y:S01]  /*7980*/  FMUL R9, R28, R153.reuse ;  /* 0x000000991c097220 */ /* 0x081fe20000400000 */
[----:B------:R-:W-:Y:S01]  /*7990*/  ISETP.GT.AND P4, PT, R3, RZ, P0 ;  /* 0x000000ff0300720c */ /* 0x000fe20000784270 */
[----:B------:R-:W-:Y:S01]  /*79a0*/  FMUL R37, R37, R153 ;  /* 0x0000009925257220 */ /* 0x000fe20000400000 */
[----:B------:R-:W-:Y:S01]  /*79b0*/  F2FP.TF32.F32.PACK_B R11, R11 ;  /* 0x0000000bff0b723e */ /* 0x000fe200024050ff */
[----:B------:R-:W-:Y:S01]  /*79c0*/  FMUL R39, R39, R153 ;  /* 0x0000009927277220 */ /* 0x000fe20000400000 */
[----:B------:R-:W-:Y:S01]  /*79d0*/  F2FP.TF32.F32.PACK_B R27, R27 ;  /* 0x0000001bff1b723e */ /* 0x000fe200024050ff */
[----:B------:R-:W-:Y:S01]  /*79e0*/  FMUL R41, R41, R153 ;  /* 0x0000009929297220 */ /* 0x000fe20000400000 */
[----:B------:R-:W-:Y:S01]  /*79f0*/  F2FP.TF32.F32.PACK_B R9, R9 ;  /* 0x00000009ff09723e */ /* 0x000fe200024050ff */
[----:B------:R0:W-:Y:S01]  /*7a00*/  @P1 STG.E desc[UR36][R6.64], R11 ;  /* 0x0000000b06001986 */ /* 0x0001e2000c101924 */
[----:B------:R-:W-:Y:S01]  /*7a10*/  F2FP.TF32.F32.PACK_B R29, R29 ;  /* 0x0000001dff1d723e */ /* 0x000fe200024050ff */
[-C--:B------:R-:W-:Y:S01]  /*7a20*/  FMUL R43, R43, R153.reuse ;  /* 0x000000992b2b7220 */ /* 0x080fe20000400000 */
[C---:B------:R-:W-:Y:S01]  /*7a30*/  ISETP.GT.AND P1, PT, R0.reuse, 0x10, PT ;  /* 0x000000100000780c */ /* 0x040fe20003f24270 */
[----:B------:R-:W-:Y:S01]  /*7a40*/  @P3 STG.E desc[UR36][R6.64+0x4], R27 ;  /* 0x0000041b06003986 */ /* 0x000fe2000c101924 */
[----:B------:R-:W-:Y:S01]  /*7a50*/  ISETP.GT.AND P3, PT, R0, 0x11, PT ;  /* 0x000000110000780c */ /* 0x000fe20003f64270 */
[-C--:B------:R-:W-:Y:S01]  /*7a60*/  FMUL R45, R45, R153.reuse ;  /* 0x000000992d2d7220 */ /* 0x080fe20000400000 */
[C---:B------:R-:W-:Y:S01]  /*7a70*/  ISETP.GT.AND P2, PT, R3.reuse, 0x8, P2 ;  /* 0x000000080300780c */ /* 0x040fe20001744270 */
[----:B------:R1:W-:Y:S01]  /*7a80*/  @P5 STG.E desc[UR36][R4.64+0x20], R9 ;  /* 0x0000200904005986 */ /* 0x0003e2000c101924 */
[----:B------:R-:W-:Y:S01]  /*7a90*/  ISETP.GT.AND P0, PT, R3, 0x8, P0 ;  /* 0x000000080300780c */ /* 0x000fe20000704270 */
[-C--:B------:R-:W-:Y:S01]  /*7aa0*/  FMUL R47, R47, R153.reuse ;  /* 0x000000992f2f7220 */ /* 0x080fe20000400000 */
[C---:B------:R-:W-:Y:S01]  /*7ab0*/  ISETP.GT.AND P5, PT, R3.reuse, RZ, P1 ;  /* 0x000000ff0300720c */ /* 0x040fe20000fa4270 */
[----:B------:R-:W-:Y:S01]  /*7ac0*/  @P4 STG.E desc[UR36][R4.64+0x24], R29 ;  /* 0x0000241d04004986 */ /* 0x000fe2000c101924 */
        /* <DEDUP_REMOVED lines=8> */
[----:B-1----:R-:W-:Y:S01]  /*7b50*/  FMUL R9, R34, R153 ;  /* 0x0000009922097220 */ /* 0x002fe20000400000 */
[----:B------:R-:W-:Y:S01]  /*7b60*/  F2FP.TF32.F32.PACK_B R33, R33 ;  /* 0x00000021ff21723e */ /* 0x000fe200024050ff */
[----:B------:R0:W-:Y:S01]  /*7b70*/  @P2 STG.E desc[UR36][R6.64+0x20], R11 ;  /* 0x0000200b06002986 */ /* 0x0001e2000c101924 */
[----:B------:R-:W-:Y:S01]  /*7b80*/  ISETP.GT.AND P1, PT, R3, 0x8, P1 ;  /* 0x000000080300780c */ /* 0x000fe20000f24270 */
[-C--:B------:R-:W-:Y:S01]  /*7b90*/  FMUL R55, R55, R153.reuse ;  /* 0x0000009937377220 */ /* 0x080fe20000400000 */
[C---:B------:R-:W-:Y:S01]  /*7ba0*/  ISETP.GT.AND P2, PT, R0.reuse, 0x19, PT ;  /* 0x000000190000780c */ /* 0x040fe20003f44270 */
[----:B------:R-:W-:Y:S01]  /*7bb0*/  @P0 STG.E desc[UR36][R6.64+0x24], R31 ;  /* 0x0000241f06000986 */ /* 0x000fe2000c101924 */
[----:B------:R-:W-:Y:S01]  /*7bc0*/  ISETP.GT.AND P0, PT, R0, 0x18, PT ;  /* 0x000000180000780c */ /* 0x000fe20003f04270 */
[----:B------:R-:W-:Y:S01]  /*7bd0*/  FMUL R57, R57, R153 ;  /* 0x0000009939397220 */ /* 0x000fe20000400000 */
[----:B------:R-:W-:Y:S01]  /*7be0*/  F2FP.TF32.F32.PACK_B R9, R9 ;  /* 0x00000009ff09723e */ /* 0x000fe200024050ff */
[----:B------:R1:W-:Y:S01]  /*7bf0*/  @P5 STG.E desc[UR36][R4.64+0x40], R13 ;  /* 0x0000400d04005986 */ /* 0x0003e2000c101924 */
[----:B------:R-:W-:Y:S01]  /*7c00*/  ISETP.GT.AND P5, PT, R3, RZ, P0 ;  /* 0x000000ff0300720c */ /* 0x000fe200007a4270 */
[----:B------:R-:W-:Y:S01]  /*7c10*/  FMUL R59, R59, R153 ;  /* 0x000000993b3b7220 */ /* 0x000fe20000400000 */
[----:B------:R-:W-:Y:S01]  /*7c20*/  F2FP.TF32.F32.PACK_B R35, R35 ;  /* 0x00000023ff23723e */ /* 0x000fe200024050ff */
[----:B------:R-:W-:Y:S01]  /*7c30*/  @P4 STG.E desc[UR36][R4.64+0x44], R33 ;  /* 0x0000442104004986 */ /* 0x000fe2000c101924 */
[C---:B------:R-:W-:Y:S01]  /*7c40*/  ISETP.GT.AND P4, PT, R3.reuse, 0x8, P3 ;  /* 0x000000080300780c */ /* 0x040fe20001f84270 */
[----:B0-----:R-:W-:Y:S01]  /*7c50*/  FMUL R11, R36, R153 ;  /* 0x00000099240b7220 */ /* 0x001fe20000400000 */
[----:B------:R-:W-:Y:S01]  /*7c60*/  ISETP.GT.AND P3, PT, R3, RZ, P2 ;  /* 0x000000ff0300720c */ /* 0x000fe20001764270 */
[----:B------:R0:W-:Y:S01]  /*7c70*/  @P1 STG.E desc[UR36][R6.64+0x40], R9 ;  /* 0x0000400906001986 */ /* 0x0001e2000c101924 */
[----:B------:R-:W-:Y:S01]  /*7c80*/  F2FP.TF32.F32.PACK_B R37, R37 ;  /* 0x00000025ff25723e */ /* 0x000fe200024050ff */
[----:B------:R-:W-:Y:S01]  /*7c90*/  FMUL R61, R61, R153 ;  /* 0x000000993d3d7220 */ /* 0x000fe20000400000 */
[----:B------:R-:W-:Y:S01]  /*7ca0*/  F2FP.TF32.F32.PACK_B R11, R11 ;  /* 0x0000000bff0b723e */ /* 0x000fe200024050ff */
[-C--:B-1----:R-:W-:Y:S01]  /*7cb0*/  FMUL R13, R40, R153.reuse ;  /* 0x00000099280d7220 */ /* 0x082fe20000400000 */
[----:B------:R-:W-:Y:S01]  /*7cc0*/  ISETP.GT.AND P1, PT, R0, 0x20, PT ;  /* 0x000000200000780c */ /* 0x000fe20003f24270 */
[-C--:B------:R-:W-:Y:S01]  /*7cd0*/  FMUL R63, R63, R153.reuse ;  /* 0x000000993f3f7220 */ /* 0x080fe20000400000 */
[----:B------:R-:W-:Y:S01]  /*7ce0*/  ISETP.GT.AND P0, PT, R3, 0x8, P0 ;  /* 0x000000080300780c */ /* 0x000fe20000704270 */
[----:B------:R-:W-:Y:S01]  /*7cf0*/  FMUL R65, R65, R153 ;  /* 0x0000009941417220 */ /* 0x000fe20000400000 */
[----:B------:R-:W-:Y:S01]  /*7d00*/  F2FP.TF32.F32.PACK_B R39, R39 ;  /* 0x00000027ff27723e */ /* 0x000fe200024050ff */
[----:B------:R-:W-:Y:S01]  /*7d10*/  @P4 STG.E desc[UR36][R6.64+0x44], R35 ;  /* 0x0000442306004986 */ /* 0x000fe2000c101924 */
[C---:B------:R-:W-:Y:S01]  /*7d20*/  ISETP.GT.AND P4, PT, R3.reuse, 0x8, P2 ;  /* 0x000000080300780c */ /* 0x040fe20001784270 */
[-C--:B0-----:R-:W-:Y:S01]  /*7d30*/  FMUL R9, R38, R153.reuse ;  /* 0x0000009926097220 */ /* 0x081fe20000400000 */
[C---:B------:R-:W-:Y:S01]  /*7d40*/  ISETP.GT.AND P2, PT, R0.reuse, 0x21, PT ;  /* 0x000000210000780c */ /* 0x040fe20003f44270 */
[----:B------:R0:W-:Y:S01]  /*7d50*/  @P5 STG.E desc[UR36][R4.64+0x60], R11 ;  /* 0x0000600b04005986 */ /* 0x0001e2000c101924 */
[----:B------:R-:W-:Y:S01]  /*7d60*/  ISETP.GT.AND P5, PT, R3, RZ, P1 ;  /* 0x000000ff0300720c */ /* 0x000fe20000fa4270 */
[----:B------:R-:W-:Y:S01]  /*7d70*/  FMUL R67, R67, R153 ;  /* 0x0000009943437220 */ /* 0x000fe20000400000 */
[----:B------:R-:W-:Y:S01]  /*7d80*/  F2FP.TF32.F32.PACK_B R9, R9 ;  /* 0x00000009ff09723e */ /* 0x000fe200024050ff */
[----:B------:R-:W-:Y:S01]  /*7d90*/  @P3 STG.E desc[UR36][R4.64+0x64], R37 ;  /* 0x0000642504003986 */ /* 0x000fe2000c101924 */
[----:B------:R-:W-:Y:S01]  /*7da0*/  ISETP.GT.AND P3, PT, R3, RZ, P2 ;  /* 0x000000ff0300720c */ /* 0x000fe20001764270 */
[----:B------:R-:W-:Y:S01]  /*7db0*/  FMUL R69, R69, R153 ;  /* 0x0000009945457220 */ /* 0x000fe20000400000 */
[----:B------:R-:W-:Y:S01]  /*7dc0*/  F2FP.TF32.F32.PACK_B R13, R13 ;  /* 0x0000000dff0d723e */ /* 0x000fe200024050ff */
[----:B------:R1:W-:Y:S01]  /*7dd0*/  @P0 STG.E desc[UR36][R6.64+0x60], R9 ;  /* 0x0000600906000986 */ /* 0x0003e2000c101924 */
[----:B------:R-:W-:Y:S01]  /*7de0*/  F2FP.TF32.F32.PACK_B R41, R41 ;  /* 0x00000029ff29723e */ /* 0x000fe200024050ff */
[-C--:B------:R-:W-:Y:S01]  /*7df0*/  FMUL R71, R71, R153.reuse ;  /* 0x0000009947477220 */ /* 0x080fe20000400000 */
[----:B------:R-:W-:Y:S01]  /*7e00*/  ISETP.GT.AND P0, PT, R0, 0x28, PT ;  /* 0x000000280000780c */ /* 0x000fe20003f04270 */
[----:B------:R-:W-:Y:S01]  /*7e10*/  @P4 STG.E desc[UR36][R6.64+0x64], R39 ;  /* 0x0000642706004986 */ /* 0x000fe2000c101924 */
[C---:B------:R-:W-:Y:S01]  /*7e20*/  ISETP.GT.AND P1, PT, R3.reuse, 0x8, P1 ;  /* 0x000000080300780c */ /* 0x040fe20000f24270 */
[-C--:B0-----:R-:W-:Y:S01]  /*7e30*/  FMUL R11, R44, R153.reuse ;  /* 0x000000992c0b7220 */ /* 0x081fe20000400000 */
[----:B------:R-:W-:Y:S01]  /*7e40*/  ISETP.GT.AND P4, PT, R3, 0x8, P2 ;  /* 0x000000080300780c */ /* 0x000fe20001784270 */
[----:B------:R0:W-:Y:S01]  /*7e50*/  @P5 STG.E desc[UR36][R4.64+0x80], R13 ;  /* 0x0000800d04005986 */ /* 0x0001e2000c101924 */
[----:B------:R-:W-:Y:S01]  /*7e60*/  ISETP.GT.AND P2, PT, R0, 0x29, PT ;  /* 0x000000290000780c */ /* 0x000fe20003f44270 */
[-C--:B------:R-:W-:Y:S01]  /*7e70*/  FMUL R73, R73, R153.reuse ;  /* 0x0000009949497220 */ /* 0x080fe20000400000 */
[C---:B------:R-:W-:Y:S01]  /*7e80*/  ISETP.GT.AND P5, PT, R3.reuse, RZ, P0 ;  /* 0x000000ff0300720c */ /* 0x040fe200007a4270 */
[-C--:B-1----:R-:W-:Y:S01]  /*7e90*/  FMUL R9, R42, R153.reuse ;  /* 0x000000992a097220 */ /* 0x082fe20000400000 */
[----:B------:R-:W-:Y:S01]  /*7ea0*/  @P3 STG.E desc[UR36][R4.64+0x84], R41 ;  /* 0x0000842904003986 */ /* 0x000fe2000c101924 */
[----:B------:R-:W-:Y:S01]  /*7eb0*/  ISETP.GT.AND P3, PT, R3, RZ, P2 ;  /* 0x000000ff0300720c */ /* 0x000fe20001764270 */
[----:B------:R-:W-:Y:S01]  /*7ec0*/  FMUL R75, R75, R153 ;  /* 0x000000994b4b7220 */ /* 0x000fe20000400000 */
[----:B------:R-:W-:Y:S01]  /*7ed0*/  F2FP.TF32.F32.PACK_B R43, R43 ;  /* 0x0000002bff2b723e */ /* 0x000fe200024050ff */
[----:B------:R-:W-:Y:S01]  /*7ee0*/  FMUL R77, R77, R153 ;  /* 0x000000994d4d7220 */ /* 0x000fe20000400000 */
[----:B------:R-:W-:Y:S01]  /*7ef0*/  F2FP.TF32.F32.PACK_B R9, R9 ;  /* 0x00000009ff09723e */ /* 0x000fe200024050ff */
[----:B------:R-:W-:Y:S01]  /*7f00*/  FMUL R79, R79, R153 ;  /* 0x000000994f4f7220 */ /* 0x000fe20000400000 */
[----:B------:R-:W-:Y:S01]  /*7f10*/  F2FP.TF32.F32.PACK_B R11, R11 ;  /* 0x0000000bff0b723e */ /* 0x000fe200024050ff */
[----:B0-----:R-:W-:Y:S01]  /*7f20*/  FMUL R13, R48, R153 ;  /* 0x00000099300d7220 */ /* 0x001fe20000400000 */
[----:B------:R-:W-:Y:S01]  /*7f30*/  F2FP.TF32.F32.PACK_B R45, R45 ;  /* 0x0000002dff2d723e */ /* 0x000fe200024050ff */
[----:B------:R0:W-:Y:S01]  /*7f40*/  @P1 STG.E desc[UR36][R6.64+0x80], R9 ;  /* 0x0000800906001986 */ /* 0x0001e2000c101924 */
[C---:B------:R-:W-:Y:S01]  /*7f50*/  ISETP.GT.AND P1, PT, R0.reuse, 0x30, PT ;  /* 0x000000300000780c */ /* 0x040fe20003f24270 */
[-C--:B------:R-:W-:Y:S01]  /*7f60*/  FMUL R81, R81, R153.reuse ;  /* 0x0000009951517220 */ /* 0x080fe20000400000 */
[C---:B------:R-:W-:Y:S01]  /*7f70*/  ISETP.GT.AND P0, PT, R3.reuse, 0x8, P0 ;  /* 0x000000080300780c */ /* 0x040fe20000704270 */
[----:B------:R-:W-:Y:S01]  /*7f80*/  @P4 STG.E desc[UR36][R6.64+0x84], R43 ;  /* 0x0000842b06004986 */ /* 0x000fe2000c101924 */
[----:B------:R-:W-:Y:S01]  /*7f90*/  ISETP.GT.AND P4, PT, R3, 0x8, P2 ;  /* 0x000000080300780c */ /* 0x000fe20001784270 */
[-C--:B------:R-:W-:Y:S01]  /*7fa0*/  FMUL R83, R83, R153.reuse ;  /* 0x0000009953537220 */ /* 0x080fe20000400000 */
[----:B------:R-:W-:Y:S01]  /*7fb0*/  ISETP.GT.AND P2, PT, R0, 0x31, PT ;  /* 0x000000310000780c */ /* 0x000fe20003f44270 */
[----:B------:R1:W-:Y:S01]  /*7fc0*/  @P5 STG.E desc[UR36][R4.64+0xa0], R11 ;  /* 0x0000a00b04005986 */ /* 0x0003e2000c101924 */
[----:B------:R-:W-:Y:S01]  /*7fd0*/  ISETP.GT.AND P5, PT, R3, RZ, P1 ;  /* 0x000000ff0300720c */ /* 0x000fe20000fa4270 */
[----:B------:R-:W-:Y:S01]  /*7fe0*/  FMUL R85, R85, R153 ;  /* 0x0000009955557220 */ /* 0x000fe20000400000 */
[----:B------:R-:W-:Y:S01]  /*7ff0*/  F2FP.TF32.F32.PACK_B R47, R47 ;  /* 0x0000002fff2f723e */ /* 0x000fe200024050ff */
[-C--:B0-----:R-:W-:Y:S01]  /*8000*/  FMUL R9, R46, R153.reuse ;  /* 0x000000992e097220 */ /* 0x081fe20000400000 */
        /* <DEDUP_REMOVED lines=8> */
[-C--:B-1----:R-:W-:Y:S01]  /*8090*/  FMUL R11, R52, R153.reuse ;  /* 0x00000099340b7220 */ /* 0x082fe20000400000 */
[----:B------:R-:W-:Y:S01]  /*80a0*/  ISETP.GT.AND P1, PT, R3, 0x8, P1 ;  /* 0x000000080300780c */ /* 0x000fe20000f24270 */
[----:B------:R0:W-:Y:S01]  /*80b0*/  @P0 STG.E desc[UR36][R6.64+0xa0], R9 ;  /* 0x0000a00906000986 */ /* 0x0001e2000c101924 */
[C---:B------:R-:W-:Y:S01]  /*80c0*/  ISETP.GT.AND P0, PT, R0.reuse, 0x38, PT ;  /* 0x000000380000780c */ /* 0x040fe20003f04270 */
[----:B------:R-:W-:Y:S01]  /*80d0*/  FMUL R93, R93, R153 ;  /* 0x000000995d5d7220 */ /* 0x000fe20000400000 */
[----:B------:R-:W-:Y:S01]  /*80e0*/  F2FP.TF32.F32.PACK_B R51, R51 ;  /* 0x00000033ff33723e */ /* 0x000fe200024050ff */
        /* <DEDUP_REMOVED lines=15> */
[-C--:B------:R-:W-:Y:S01]  /*81e0*/  FMUL R103, R103, R153.reuse ;  /* 0x0000009967677220 */ /* 0x080fe20000400000 */
[----:B------:R-:W-:Y:S01]  /*81f0*/  ISETP.GT.AND P0, PT, R3, 0x8, P0 ;  /* 0x000000080300780c */ /* 0x000fe20000704270 */
[----:B-1----:R-:W-:Y:S01]  /*8200*/  FMUL R13, R56, R153 ;  /* 0x00000099380d7220 */ /* 0x002fe20000400000 */
[----:B------:R-:W-:Y:S01]  /*8210*/  F2FP.TF32.F32.PACK_B R55, R55 ;  /* 0x00000037ff37723e */ /* 0x000fe200024050ff */
        /* <DEDUP_REMOVED lines=15> */
[-C--:B------:R-:W-:Y:S01]  /*8310*/  FMUL R111, R111, R153.reuse ;  /* 0x000000996f6f7220 */ /* 0x080fe20000400000 */
[----:B------:R-:W-:Y:S01]  /*8320*/  ISETP.GT.AND P1, PT, R3, 0x8, P1 ;  /* 0x000000080300780c */ /* 0x000fe20000f24270 */
[----:B------:R-:W-:Y:S01]  /*8330*/  FMUL R113, R113, R153 ;  /* 0x0000009971717220 */ /* 0x000fe20000400000 */
[----:B------:R-:W-:Y:S01]  /*8340*/  F2FP.TF32.F32.PACK_B R9, R9 ;  /* 0x00000009ff09723e */ /* 0x000fe200024050ff */
[-C--:B------:R-:W-:Y:S01]  /*8350*/  FMUL R115, R115, R153.reuse ;  /* 0x0000009973737220 */ /* 0x080fe20000400000 */
[----:B-1----:R-:W-:Y:S01]  /*8360*/  FMUL R11, R60, R153 ;  /* 0x000000993c0b7220 */ /* 0x002fe20000400000 */
[----:B------:R-:W-:Y:S01]  /*8370*/  F2FP.TF32.F32.PACK_B R59, R59 ;  /* 0x0000003bff3b723e */ /* 0x000fe200024050ff */
[-C--:B------:R-:W-:Y:S01]  /*8380*/  FMUL R117, R117, R153.reuse ;  /* 0x0000009975757220 */ /* 0x080fe20000400000 */
        /* <DEDUP_REMOVED lines=47> */
[----:B------:R-:W-:Y:S01]  /*8680*/  ISETP.GT.AND P0, PT, R0, 0x58, PT ;  /* 0x000000580000780c */ /* 0x000fe20003f04270 */
[----:B------:R-:W-:Y:S01]  /*8690*/  FMUL R147, R147, R153 ;  /* 0x0000009993937220 */ /* 0x000fe20000400000 */
[----:B------:R-:W-:Y:S01]  /*86a0*/  F2FP.TF32.F32.PACK_B R11, R11 ;  /* 0x0000000bff0b723e */ /* 0x000fe200024050ff */
[----:B------:R-:W-:Y:S01]  /*86b0*/  @P4 STG.E desc[UR36][R6.64+0x124], R63 ;  /* 0x0001243f06004986 */ /* 0x000fe2000c101924 */
[C---:B------:R-:W-:Y:S01]  /*86c0*/  ISETP.GT.AND P4, PT, R3.reuse, 0x8, P2 ;  /* 0x000000080300780c */ /* 0x040fe20001784270 */
        /* <DEDUP_REMOVED lines=10> */
[----:B------:R-:W-:-:S02]  /*8770*/  ISETP.GT.AND P0, PT, R3, 0x8, P0 ;  /* 0x000000080300780c */ /* 0x000fc40000704270 */
[----:B------:R-:W-:Y:S01]  /*8780*/  F2FP.TF32.F32.PACK_B R9, R9 ;  /* 0x00000009ff09723e */ /* 0x000fe200024050ff */
[----:B-1----:R-:W-:Y:S01]  /*8790*/  FMUL R13, R72, R153 ;  /* 0x00000099480d7220 */ /* 0x002fe20000400000 */
[----:B------:R-:W-:-:S03]  /*87a0*/  F2FP.TF32.F32.PACK_B R71, R71 ;  /* 0x00000047ff47723e */ /* 0x000fc600024050ff */
[----:B------:R0:W-:Y:S01]  /*87b0*/  @P1 STG.E desc[UR36][R6.64+0x140], R9 ;  /* 0x0001400906001986 */ /* 0x0001e2000c101924 */
[C---:B------:R-:W-:Y:S02]  /*87c0*/  ISETP.GT.AND P1, PT, R0.reuse, 0x60, PT ;  /* 0x000000600000780c */ /* 0x040fe40003f24270 */
[----:B------:R-:W-:Y:S01]  /*87d0*/  F2FP.TF32.F32.PACK_B R13, R13 ;  /* 0x0000000dff0d723e */ /* 0x000fe200024050ff */
[----:B------:R-:W-:Y:S01]  /*87e0*/  @P4 STG.E desc[UR36][R6.64+0x144], R67 ;  /* 0x0001444306004986 */ /* 0x000fe2000c101924 */
[C---:B------:R-:W-:Y:S02]  /*87f0*/  ISETP.GT.AND P4, PT, R3.reuse, 0x8, P2 ;  /* 0x000000080300780c */ /* 0x040fe40001784270 */
[----:B------:R-:W-:Y:S01]  /*8800*/  ISETP.GT.AND P2, PT, R0, 0x61, PT ;  /* 0x000000610000780c */ /* 0x000fe20003f44270 */
[----:B------:R1:W-:Y:S01]  /*8810*/  @P5 STG.E desc[UR36][R4.64+0x160], R11 ;  /* 0x0001600b04005986 */ /* 0x0003e2000c101924 */
[C---:B------:R-:W-:Y:S02]  /*8820*/  ISETP.GT.AND P5, PT, R3.reuse, RZ, P1 ;  /* 0x000000ff0300720c */ /* 0x040fe40000fa4270 */
[----:B------:R-:W-:Y:S01]  /*8830*/  F2FP.TF32.F32.PACK_B R73, R73 ;  /* 0x00000049ff49723e */ /* 0x000fe200024050ff */
[----:B0-----:R-:W-:Y:S01]  /*8840*/  FMUL R9, R70, R153 ;  /* 0x0000009946097220 */ /* 0x001fe20000400000 */
[----:B------:R-:W-:Y:S01]  /*8850*/  @P3 STG.E desc[UR36][R4.64+0x164], R69 ;  /* 0x0001644504003986 */ /* 0x000fe2000c101924 */
[----:B------:R-:W-:-:S02]  /*8860*/  ISETP.GT.AND P3, PT, R3, RZ, P2 ;  /* 0x000000ff0300720c */ /* 0x000fc40001764270 */
[----:B------:R-:W-:Y:S02]  /*8870*/  ISETP.GT.AND P1, PT, R3, 0x8, P1 ;  /* 0x000000080300780c */ /* 0x000fe40000f24270 */
        /* <DEDUP_REMOVED lines=252> */
[----:B------:R-:W-:Y:S01]  /*9840*/  @P3 STG.E desc[UR36][R4.64+0x364], R133 ;  /* 0x0003648504003986 */ /* 0x000fe2000c101924 */
[----:B0-----:R-:W-:Y:S01]  /*9850*/  FMUL R9, R134, R153 ;  /* 0x0000009986097220 */ /* 0x001fe20000400000 */
[----:B------:R-:W-:-:S02]  /*9860*/  ISETP.GT.AND P3, PT, R3, RZ, P2 ;  /* 0x000000ff0300720c */ /* 0x000fc40001764270 */
[----:B------:R-:W-:Y:S02]  /*9870*/  ISETP.GT.AND P1, PT, R3, 0x8, P1 ;  /* 0x000000080300780c */ /* 0x000fe40000f24270 */
[----:B------:R-:W-:Y:S01]  /*9880*/  F2FP.TF32.F32.PACK_B R9, R9 ;  /* 0x00000009ff09723e */ /* 0x000fe200024050ff */
[----:B-1----:R-:W-:Y:S01]  /*9890*/  FMUL R11, R140, R153 ;  /* 0x000000998c0b7220 */ /* 0x002fe20000400000 */
[----:B------:R-:W-:-:S03]  /*98a0*/  F2FP.TF32.F32.PACK_B R139, R139 ;  /* 0x0000008bff8b723e */ /* 0x000fc600024050ff */
[----:B------:R0:W-:Y:S01]  /*98b0*/  @P0 STG.E desc[UR36][R6.64+0x360], R9 ;  /* 0x0003600906000986 */ /* 0x0001e2000c101924 */
[----:B------:R-:W-:Y:S02]  /*98c0*/  F2FP.TF32.F32.PACK_B R141, R141 ;  /* 0x0000008dff8d723e */ /* 0x000fe400024050ff */
[----:B------:R-:W-:Y:S01]  /*98d0*/  F2FP.TF32.F32.PACK_B R11, R11 ;  /* 0x0000000bff0b723e */ /* 0x000fe200024050ff */
[----:B------:R-:W-:Y:S01]  /*98e0*/  @P4 STG.E desc[UR36][R6.64+0x364], R135 ;  /* 0x0003648706004986 */ /* 0x000fe2000c101924 */
[C---:B------:R-:W-:Y:S02]  /*98f0*/  ISETP.GT.AND P4, PT, R0.reuse, 0xe8, PT ;  /* 0x000000e80000780c */ /* 0x040fe40003f84270 */
[----:B------:R-:W-:Y:S01]  /*9900*/  F2FP.TF32.F32.PACK_B R143, R143 ;  /* 0x0000008fff8f723e */ /* 0x000fe200024050ff */
[----:B------:R1:W-:Y:S01]  /*9910*/  @P5 STG.E desc[UR36][R4.64+0x380], R13 ;  /* 0x0003800d04005986 */ /* 0x0003e2000c101924 */
[----:B------:R-:W-:Y:S02]  /*9920*/  ISETP.GT.AND P5, PT, R0, 0xe9, PT ;  /* 0x000000e90000780c */ /* 0x000fe40003fa4270 */
[----:B------:R-:W-:Y:S01]  /*9930*/  F2FP.TF32.F32.PACK_B R145, R145 ;  /* 0x00000091ff91723e */ /* 0x000fe200024050ff */
[----:B------:R-:W-:Y:S01]  /*9940*/  @P3 STG.E desc[UR36][R4.64+0x384], R137 ;  /* 0x0003848904003986 */ /* 0x000fe2000c101924 */
[C---:B------:R-:W-:Y:S01]  /*9950*/  ISETP.GT.AND P3, PT, R3.reuse, 0x8, P2 ;  /* 0x000000080300780c */ /* 0x040fe20001764270 */
[----:B0-----:R-:W-:Y:S01]  /*9960*/  FMUL R9, R138, R153 ;  /* 0x000000998a097220 */ /* 0x001fe20000400000 */
[----:B------:R-:W-:-:S02]  /*9970*/  ISETP.GT.AND P2, PT, R3, RZ, P4 ;  /* 0x000000ff0300720c */ /* 0x000fc40002744270 */
[C---:B------:R-:W-:Y:S02]  /*9980*/  ISETP.GT.AND P0, PT, R3.reuse, RZ, P5 ;  /* 0x000000ff0300720c */ /* 0x040fe40002f04270 */
[C---:B------:R-:W-:Y:S01]  /*9990*/  ISETP.GT.AND P4, PT, R3.reuse, 0x8, P4 ;  /* 0x000000080300780c */ /* 0x040fe20002784270 */
[----:B-1----:R-:W-:Y:S01]  /*99a0*/  FMUL R13, R142, R153 ;  /* 0x000000998e0d7220 */ /* 0x002fe20000400000 */
[----:B------:R-:W-:Y:S02]  /*99b0*/  ISETP.GT.AND P5, PT, R3, 0x8, P5 ;  /* 0x000000080300780c */ /* 0x000fe40002fa4270 */
[----:B------:R-:W-:Y:S02]  /*99c0*/  F2FP.TF32.F32.PACK_B R9, R9 ;  /* 0x00000009ff09723e */ /* 0x000fe400024050ff */
[----:B------:R-:W-:Y:S02]  /*99d0*/  F2FP.TF32.F32.PACK_B R13, R13 ;  /* 0x0000000dff0d723e */ /* 0x000fe400024050ff */
[----:B------:R-:W-:Y:S01]  /*99e0*/  F2FP.TF32.F32.PACK_B R147, R147 ;  /* 0x00000093ff93723e */ /* 0x000fe200024050ff */
[----:B------:R0:W-:Y:S01]  /*99f0*/  @P1 STG.E desc[UR36][R6.64+0x380], R9 ;  /* 0x0003800906001986 */ /* 0x0001e2000c101924 */
[----:B------:R-:W-:-:S02]  /*9a00*/  ISETP.GT.AND P1, PT, R0, 0xf8, PT ;  /* 0x000000f80000780c */ /* 0x000fc40003f24270 */
        /* <DEDUP_REMOVED lines=8> */
[----:B0-----:R-:W-:Y:S01]  /*9a90*/  FMUL R9, R144, R153 ;  /* 0x0000009990097220 */ /* 0x001fe20000400000 */
[----:B------:R-:W-:-:S02]  /*9aa0*/  ISETP.GT.AND P0, PT, R0, 0xf9, PT ;  /* 0x000000f90000780c */ /* 0x000fc40003f04270 */
[----:B------:R0:W-:Y:S01]  /*9ab0*/  @P4 STG.E desc[UR36][R6.64+0x3a0], R13 ;  /* 0x0003a00d06004986 */ /* 0x0001e2000c101924 */
[C---:B------:R-:W-:Y:S02]  /*9ac0*/  ISETP.GT.AND P4, PT, R3.reuse, RZ, P2 ;  /* 0x000000ff0300720c */ /* 0x040fe40001784270 */
[----:B------:R-:W-:Y:S01]  /*9ad0*/  F2FP.TF32.F32.PACK_B R9, R9 ;  /* 0x00000009ff09723e */ /* 0x000fe200024050ff */
[----:B------:R-:W-:Y:S01]  /*9ae0*/  @P5 STG.E desc[UR36][R6.64+0x3a4], R143 ;  /* 0x0003a48f06005986 */ /* 0x000fe2000c101924 */
[C---:B------:R-:W-:Y:S01]  /*9af0*/  ISETP.GT.AND P5, PT, R3.reuse, RZ, P3 ;  /* 0x000000ff0300720c */ /* 0x040fe20001fa4270 */
[----:B-1----:R-:W-:Y:S01]  /*9b00*/  FMUL R11, R146, R153 ;  /* 0x00000099920b7220 */ /* 0x002fe20000400000 */
[C---:B------:R-:W-:Y:S02]  /*9b10*/  ISETP.GT.AND P3, PT, R3.reuse, 0x8, P3 ;  /* 0x000000080300780c */ /* 0x040fe40001f64270 */
[----:B------:R-:W-:Y:S02]  /*9b20*/  ISETP.GT.AND P2, PT, R3, 0x8, P2 ;  /* 0x000000080300780c */ /* 0x000fe40001744270 */
[----:B------:R-:W-:Y:S01]  /*9b30*/  F2FP.TF32.F32.PACK_B R11, R11 ;  /* 0x0000000bff0b723e */ /* 0x000fe200024050ff */
[----:B0-----:R-:W-:-:S05]  /*9b40*/  FMUL R13, R150, R153 ;  /* 0x00000099960d7220 */ /* 0x001fca0000400000 */
[----:B------:R-:W-:Y:S01]  /*9b50*/  F2FP.TF32.F32.PACK_B R13, R13 ;  /* 0x0000000dff0d723e */ /* 0x000fe200024050ff */
[----:B------:R-:W-:Y:S01]  /*9b60*/  @P5 STG.E desc[UR36][R4.64+0x3c0], R9 ;  /* 0x0003c00904005986 */ /* 0x000fe2000c101924 */
[C---:B------:R-:W-:Y:S01]  /*9b70*/  ISETP.GT.AND P5, PT, R3.reuse, RZ, P1 ;  /* 0x000000ff0300720c */ /* 0x040fe20000fa4270 */
[----:B------:R-:W-:Y:S01]  /*9b80*/  @P3 IMAD.MOV.U32 R2, RZ, RZ, R6 ;  /* 0x000000ffff023224 */ /* 0x000fe200078e0006 */
[C---:B------:R-:W-:Y:S01]  /*9b90*/  ISETP.GT.AND P1, PT, R3.reuse, 0x8, P1 ;  /* 0x000000080300780c */ /* 0x040fe20000f24270 */
[----:B------:R-:W-:Y:S01]  /*9ba0*/  @P4 STG.E desc[UR36][R4.64+0x3c4], R145 ;  /* 0x0003c49104004986 */ /* 0x000fe2000c101924 */
[C---:B------:R-:W-:Y:S02]  /*9bb0*/  ISETP.GT.AND P4, PT, R3.reuse, RZ, P0 ;  /* 0x000000ff0300720c */ /* 0x040fe40000784270 */
[----:B------:R-:W-:Y:S01]  /*9bc0*/  ISETP.GT.AND P0, PT, R3, 0x8, P0 ;  /* 0x000000080300780c */ /* 0x000fe20000704270 */
[----:B------:R-:W-:-:S05]  /*9bd0*/  @P3 IMAD.MOV.U32 R3, RZ, RZ, R7 ;  /* 0x000000ffff033224 */ /* 0x000fca00078e0007 */
[----:B------:R0:W-:Y:S02]  /*9be0*/  @P3 STG.E desc[UR36][R2.64+0x3c0], R11 ;  /* 0x0003c00b02003986 */ /* 0x0001e4000c101924 */
[----:B0-----:R-:W-:Y:S02]  /*9bf0*/  @P2 IMAD.MOV.U32 R2, RZ, RZ, R6 ;  /* 0x000000ffff022224 */ /* 0x001fe400078e0006 */
[----:B------:R-:W-:-:S05]  /*9c00*/  @P2 IMAD.MOV.U32 R3, RZ, RZ, R7 ;  /* 0x000000ffff032224 */ /* 0x000fca00078e0007 */
[----:B------:R0:W-:Y:S02]  /*9c10*/  @P2 STG.E desc[UR36][R2.64+0x3c4], R147 ;  /* 0x0003c49302002986 */ /* 0x0001e4000c101924 */
[----:B0-----:R-:W-:Y:S02]  /*9c20*/  @P5 IMAD.MOV.U32 R2, RZ, RZ, R4 ;  /* 0x000000ffff025224 */ /* 0x001fe400078e0004 */
[----:B------:R-:W-:-:S05]  /*9c30*/  @P5 IMAD.MOV.U32 R3, RZ, RZ, R5 ;  /* 0x000000ffff035224 */ /* 0x000fca00078e0005 */
[----:B------:R0:W-:Y:S04]  /*9c40*/  @P5 STG.E desc[UR36][R2.64+0x3e0], R15 ;  /* 0x0003e00f02005986 */ /* 0x0001e8000c101924 */
[----:B------:R1:W-:Y:S01]  /*9c50*/  @P4 STG.E desc[UR36][R4.64+0x3e4], R149 ;  /* 0x0003e49504004986 */ /* 0x0003e2000c101924 */
[----:B0-----:R-:W-:Y:S02]  /*9c60*/  @P1 IMAD.MOV.U32 R2, RZ, RZ, R6 ;  /* 0x000000ffff021224 */ /* 0x001fe400078e0006 */
[----:B------:R-:W-:-:S05]  /*9c70*/  @P1 IMAD.MOV.U32 R3, RZ, RZ, R7 ;  /* 0x000000ffff031224 */ /* 0x000fca00078e0007 */
[----:B------:R1:W-:Y:S04]  /*9c80*/  @P1 STG.E desc[UR36][R2.64+0x3e0], R13 ;  /* 0x0003e00d02001986 */ /* 0x0003e8000c101924 */
[----:B------:R1:W-:Y:S02]  /*9c90*/  @P0 STG.E desc[UR36][R6.64+0x3e4], R151 ;  /* 0x0003e49706000986 */ /* 0x0003e4000c101924 */
.L_x_286:
[----:B------:R-:W-:Y:S05]  /*9ca0*/  BSYNC B0 ;  /* 0x0000000000007941 */ /* 0x000fea0003800000 */
.L_x_32:
[----:B-1----:R-:W2:Y:S01]  /*9cb0*/  LDL.64 R2, [R1] ;  /* 0x0000000001027983 */ /* 0x002ea20000100a00 */
[----:B------:R-:W-:Y:S01]  /*9cc0*/  ULDC.64 UR4, c[0x0][0x650] ;  /* 0x0001940000047ab9 */ /* 0x000fe20000000a00 */
[----:B------:R1:W-:Y:S01]  /*9cd0*/  SYNCS.ARRIVE.TRANS64.A1T0 RZ, [R160+UR45], RZ ;  /* 0x000000ffa0ff79a7 */ /* 0x0003e2000810002d */
[----:B------:R-:W-:Y:S01]  /*9ce0*/  PRMT R0, RZ, 0x7610, R0 ;  /* 0x00007610ff007816 */ /* 0x000fe20000000000 */
[----:B-----5:R-:W-:Y:S02]  /*9cf0*/  IMAD.MOV.U32 R19, RZ, RZ, -0x1 ;  /* 0xffffffffff137424 */ /* 0x020fe400078e00ff */
[----:B------:R-:W-:Y:S01]  /*9d00*/  IMAD.MOV.U32 R22, RZ, RZ, -0x1 ;  /* 0xffffffffff167424 */ /* 0x000fe200078e00ff */
[----:B--2---:R-:W-:-:S04]  /*9d10*/  LEA R18, P0, R2, R18, 0x1 ;  /* 0x0000001202127211 */ /* 0x004fc800078008ff */
[----:B------:R-:W-:Y:S01]  /*9d20*/  LEA.HI.X R17, R2, R17, R23, 0x1, P0 ;  /* 0x0000001102117211 */ /* 0x000fe200000f0c17 */
[----:B------:R-:W-:Y:S01]  /*9d30*/  IMAD.MOV.U32 R2, RZ, RZ, -0x1 ;  /* 0xffffffffff027424 */ /* 0x000fe200078e00ff */
[----:B------:R-:W-:-:S04]  /*9d40*/  ISETP.GE.U32.AND P0, PT, R18, UR4, PT ;  /* 0x0000000412007c0c */ /* 0x000fc8000bf06070 */
[----:B------:R-:W-:-:S13]  /*9d50*/  ISETP.GE.U32.AND.EX P0, PT, R17, UR5, PT, P0 ;  /* 0x0000000511007c0c */ /* 0x000fda000bf06100 */
[----:B-1----:R-:W-:Y:S05]  /*9d60*/  @P0 BRA `(.L_x_287) ;  /* 0x0000000400700947 */ /* 0x002fea0003800000 */
[----:B----4-:R-:W1:Y:S01]  /*9d70*/  S2R R10, SR_CTAID.X ;  /* 0x00000000000a7919 */ /* 0x010e620000002500 */
[----:B---3--:R-:W2:Y:S01]  /*9d80*/  LDC.64 R8, c[0x0][0x628] ;  /* 0x00018a00ff087b82 */ /* 0x008ea20000000a00 */
[----:B------:R-:W-:Y:S01]  /*9d90*/  ULDC UR4, c[0x0][0x150] ;  /* 0x0000540000047ab9 */ /* 0x000fe20000000800 */
[----:B------:R-:W-:Y:S01]  /*9da0*/  IMAD.MOV.U32 R6, RZ, RZ, R18 ;  /* 0x000000ffff067224 */ /* 0x000fe200078e0012 */
[----:B------:R-:W3:Y:S01]  /*9db0*/  S2R R20, SR_CTAID.Y ;  /* 0x0000000000147919 */ /* 0x000ee20000002600 */
[----:B0-----:R-:W-:-:S04]  /*9dc0*/  IMAD.MOV.U32 R7, RZ, RZ, R17 ;  /* 0x000000ffff077224 */ /* 0x001fc800078e0011 */
[----:B------:R-:W0:Y:S08]  /*9dd0*/  LDC R15, c[0x0][0x144] ;  /* 0x00005100ff0f7b82 */ /* 0x000e300000000800 */
[----:B------:R-:W4:Y:S08]  /*9de0*/  LDC R0, c[0x0][0x630] ;  /* 0x00018c00ff007b82 */ /* 0x000f300000000800 */
[----:B------:R-:W0:Y:S01]  /*9df0*/  LDC.64 R12, c[0x0][0x620] ;  /* 0x00018800ff0c7b82 */ /* 0x000e220000000a00 */
[----:B--2---:R-:W-:-:S04]  /*9e00*/  ISETP.NE.U32.AND P0, PT, R8, RZ, PT ;  /* 0x000000ff0800720c */ /* 0x004fc80003f05070 */
[----:B------:R-:W-:Y:S02]  /*9e10*/  ISETP.NE.AND.EX P0, PT, R9, RZ, PT, P0 ;  /* 0x000000ff0900720c */ /* 0x000fe40003f05300 */
[----:B-1----:R-:W-:-:S05]  /*9e20*/  I2FP.F32.U32 R2, R10 ;  /* 0x0000000a00027245 */ /* 0x002fca0000201000 */
[----:B------:R-:W-:-:S04]  /*9e30*/  FMUL R2, R2, UR4 ;  /* 0x0000000402027c20 */ /* 0x000fc80008400000 */
[----:B------:R1:W2:Y:S02]  /*9e40*/  F2I.U32.TRUNC.NTZ R14, R2 ;  /* 0x00000002000e7305 */ /* 0x0002a4000020f000 */
[----:B---34-:R-:W-:Y:S05]  /*9e50*/  @!P0 BRA `(.L_x_288) ;  /* 0x0000000000288947 */ /* 0x018fea0003800000 */
[----:B------:R-:W3:Y:S02]  /*9e60*/  LDC R3, c[0x0][0x634] ;  /* 0x00018d00ff037b82 */ /* 0x000ee40000000800 */
[----:B---3--:R-:W-:-:S05]  /*9e70*/  IADD3 R7, P0, R18, R3, RZ ;  /* 0x0000000312077210 */ /* 0x008fca0007f1e0ff */
[----:B------:R-:W-:-:S04]  /*9e80*/  IMAD.X R11, RZ, RZ, R17, P0 ;  /* 0x000000ffff0b7224 */ /* 0x000fc800000e0611 */
[----:B-1----:R-:W-:-:S04]  /*9e90*/  IMAD.WIDE.U32 R2, R11, R8, RZ ;  /* 0x000000080b027225 */ /* 0x002fc800078e00ff */
[----:B------:R-:W-:-:S04]  /*9ea0*/  IMAD.WIDE.U32 R4, P0, R7, R9, R2 ;  /* 0x0000000907047225 */ /* 0x000fc80007800002 */
[----:B------:R-:W-:-:S04]  /*9eb0*/  IMAD.WIDE.U32 R2, R7, R8, RZ ;  /* 0x0000000807027225 */ /* 0x000fc800078e00ff */
[----:B------:R-:W-:Y:S01]  /*9ec0*/  IMAD.X R7, RZ, RZ, RZ, P0 ;  /* 0x000000ffff077224 */ /* 0x000fe200000e06ff */
[----:B------:R-:W-:Y:S01]  /*9ed0*/  IADD3 RZ, P0, R3, R4, RZ ;  /* 0x0000000403ff7210 */ /* 0x000fe20007f1e0ff */
[----:B------:R-:W-:-:S04]  /*9ee0*/  IMAD.MOV.U32 R6, RZ, RZ, R5 ;  /* 0x000000ffff067224 */ /* 0x000fc800078e0005 */
[----:B------:R-:W-:-:S08]  /*9ef0*/  IMAD.WIDE.U32.X R6, R11, R9, R6, P0 ;  /* 0x000000090b067225 */ /* 0x000fd000000e0406 */
.L_x_288:
[----:B------:R-:W3:Y:S01]  /*9f00*/  LDC.64 R26, c[0x0][0x640] ;  /* 0x00019000ff1a7b82 */ /* 0x000ee20000000a00 */
[-C--:B------:R-:W-:Y:S01]  /*9f10*/  SHF.R.U64 R11, R6, R0.reuse, R7 ;  /* 0x00000000060b7219 */ /* 0x080fe20000001207 */
[----:B------:R-:W-:Y:S01]  /*9f20*/  IMAD.MOV.U32 R19, RZ, RZ, R17 ;  /* 0x000000ffff137224 */ /* 0x000fe200078e0011 */
[----:B------:R-:W-:Y:S01]  /*9f30*/  SHF.R.U32.HI R0, RZ, R0, R7 ;  /* 0x00000000ff007219 */ /* 0x000fe20000011607 */
[----:B--2---:R-:W-:Y:S01]  /*9f40*/  IMAD.MOV R14, RZ, RZ, -R14 ;  /* 0x000000ffff0e7224 */ /* 0x004fe200078e0a0e */
[----:B------:R-:W-:Y:S01]  /*9f50*/  IADD3 R5, P0, RZ, -R11, RZ ;  /* 0x8000000bff057210 */ /* 0x000fe20007f1e0ff */
[----:B------:R-:W-:Y:S01]  /*9f60*/  ULDC UR4, c[0x0][0x154] ;  /* 0x0000550000047ab9 */ /* 0x000fe20000000800 */
[----:B------:R-:W-:Y:S01]  /*9f70*/  IMAD.MOV.U32 R7, RZ, RZ, 0x1 ;  /* 0x00000001ff077424 */ /* 0x000fe200078e00ff */
[----:B------:R-:W2:Y:S01]  /*9f80*/  LDC R4, c[0x0][0x618] ;  /* 0x00018600ff047b82 */ /* 0x000ea20000000800 */
[----:B0-----:R-:W-:Y:S02]  /*9f90*/  IMAD R22, R15, R14, R10 ;  /* 0x0000000e0f167224 */ /* 0x001fe400078e020a */
[----:B------:R-:W-:-:S04]  /*9fa0*/  IMAD.X R3, RZ, RZ, ~R0, P0 ;  /* 0x000000ffff037224 */ /* 0x000fc800000e0e00 */
[-C--:B------:R-:W-:Y:S01]  /*9fb0*/  IMAD R0, R3, R12.reuse, RZ ;  /* 0x0000000c03007224 */ /* 0x080fe200078e02ff */
[----:B------:R-:W0:Y:S01]  /*9fc0*/  LDC R6, c[0x0][0x608] ;  /* 0x00018200ff067b82 */ /* 0x000e220000000800 */
[----:B-1----:R-:W-:-:S04]  /*9fd0*/  IMAD.WIDE.U32 R2, R5, R12, R18 ;  /* 0x0000000c05027225 */ /* 0x002fc800078e0012 */
[----:B------:R-:W-:Y:S01]  /*9fe0*/  IMAD R5, R5, R13, R0 ;  /* 0x0000000d05057224 */ /* 0x000fe200078e0200 */
[----:B------:R-:W-:Y:S02]  /*9ff0*/  I2FP.F32.U32 R0, R20 ;  /* 0x0000001400007245 */ /* 0x000fe40000201000 */
[----:B------:R-:W1:Y:S01]  /*a000*/  LDC R24, c[0x0][0x658] ;  /* 0x00019600ff187b82 */ /* 0x000e620000000800 */
[----:B------:R-:W-:Y:S01]  /*a010*/  IMAD.IADD R3, R3, 0x1, R5 ;  /* 0x0000000103037824 */ /* 0x000fe200078e0205 */
[----:B---3--:R-:W-:Y:S01]  /*a020*/  ISETP.NE.U32.AND P0, PT, R26, RZ, PT ;  /* 0x000000ff1a00720c */ /* 0x008fe20003f05070 */
[----:B------:R-:W-:Y:S01]  /*a030*/  FMUL R0, R0, UR4 ;  /* 0x0000000400007c20 */ /* 0x000fe20008400000 */
[----:B------:R-:W-:Y:S02]  /*a040*/  IMAD.MOV.U32 R5, RZ, RZ, -0x1 ;  /* 0xffffffffff057424 */ /* 0x000fe400078e00ff */
[----:B------:R-:W-:Y:S01]  /*a050*/  ISETP.NE.AND.EX P0, PT, R27, RZ, PT, P0 ;  /* 0x000000ff1b00720c */ /* 0x000fe20003f05300 */
[----:B------:R3:W4:Y:S01]  /*a060*/  F2I.U32.TRUNC.NTZ R12, R0 ;  /* 0x00000000000c7305 */ /* 0x000722000020f000 */
[----:B------:R-:W3:Y:S01]  /*a070*/  LDC R15, c[0x0][0x148] ;  /* 0x00005200ff0f7b82 */ /* 0x000ee20000000800 */
[----:B--2---:R-:W-:-:S02]  /*a080*/  SHF.R.U64 R10, R2, R4, R3 ;  /* 0x00000004020a7219 */ /* 0x004fc40000001203 */
[----:B------:R-:W-:-:S05]  /*a090*/  SHF.R.U32.HI R3, RZ, R4, R3 ;  /* 0x00000004ff037219 */ /* 0x000fca0000011603 */
[----:B------:R-:W2:Y:S01]  /*a0a0*/  LDC R14, c[0x0][0x600] ;  /* 0x00018000ff0e7b82 */ /* 0x000ea20000000800 */
[-CC-:B0-----:R-:W-:Y:S02]  /*a0b0*/  SHF.R.U64 R8, R10, R6.reuse, R3.reuse ;  /* 0x000000060a087219 */ /* 0x181fe40000001203 */
[----:B------:R-:W-:-:S05]  /*a0c0*/  SHF.R.U32.HI R3, RZ, R6, R3 ;  /* 0x00000006ff037219 */ /* 0x000fca0000011603 */
[----:B------:R-:W0:Y:S01]  /*a0d0*/  LDC R21, c[0x0][0x648] ;  /* 0x00019200ff157b82 */ /* 0x000e220000000800 */
[-CC-:B-1----:R-:W-:Y:S02]  /*a0e0*/  SHF.R.U64 R13, R8, R24.reuse, R3.reuse ;  /* 0x00000018080d7219 */ /* 0x182fe40000001203 */
[-C--:B------:R-:W-:Y:S02]  /*a0f0*/  SHF.L.U32 R5, R5, R24.reuse, RZ ;  /* 0x0000001805057219 */ /* 0x080fe400000006ff */
[-C--:B------:R-:W-:Y:S01]  /*a100*/  SHF.R.U32.HI R3, RZ, R24.reuse, R3 ;  /* 0x00000018ff037219 */ /* 0x080fe20000011603 */
[----:B------:R-:W-:Y:S01]  /*a110*/  IMAD.MOV.U32 R2, RZ, RZ, R13 ;  /* 0x000000ffff027224 */ /* 0x000fe200078e000d */
[----:B------:R-:W-:Y:S01]  /*a120*/  SHF.L.U32 R24, R7, R24, RZ ;  /* 0x0000001807187219 */ /* 0x000fe200000006ff */
[----:B------:R-:W1:Y:S01]  /*a130*/  LDC R25, c[0x0][0x638] ;  /* 0x00018e00ff197b82 */ /* 0x000e620000000800 */
[----:B------:R-:W-:-:S07]  /*a140*/  LOP3.LUT R19, RZ, R5, RZ, 0x33, !PT ;  /* 0x00000005ff137212 */ /* 0x000fce00078e33ff */
[----:B------:R-:W0:Y:S01]  /*a150*/  LDC R28, c[0x0][0x610] ;  /* 0x00018400ff1c7b82 */ /* 0x000e220000000800 */
[----:B----4-:R-:W-:Y:S05]  /*a160*/  @!P0 BRA `(.L_x_289) ;  /* 0x0000000000288947 */ /* 0x010fea0003800000 */
[----:B---3--:R-:W3:Y:S02]  /*a170*/  LDC R0, c[0x0][0x64c] ;  /* 0x00019300ff007b82 */ /* 0x008ee40000000800 */
[----:B---3--:R-:W-:-:S05]  /*a180*/  IADD3 R7, P0, R13, R0, RZ ;  /* 0x000000000d077210 */ /* 0x008fca0007f1e0ff */
        /* <DEDUP_REMOVED lines=8> */
.L_x_289:
[----:B------:R-:W4:Y:S01]  /*a210*/  LDC R4, c[0x0][0x65c] ;  /* 0x00019700ff047b82 */ /* 0x000f220000000800 */
[----:B0--3--:R-:W-:Y:S01]  /*a220*/  SHF.R.U64 R0, R2, R21, R3 ;  /* 0x0000001502007219 */ /* 0x009fe20000001203 */
[----:B--2---:R-:W-:Y:S01]  /*a230*/  VIADD R3, R14, 0xffffffff ;  /* 0xffffffff0e037836 */ /* 0x004fe20000000000 */
[----:B------:R-:W-:Y:S01]  /*a240*/  LOP3.LUT R19, R8, R19, RZ, 0xc0, !PT ;  /* 0x0000001308137212 */ /* 0x000fe200078ec0ff */
[----:B------:R-:W-:Y:S02]  /*a250*/  IMAD.MOV R12, RZ, RZ, -R12 ;  /* 0x000000ffff0c7224 */ /* 0x000fe400078e0a0c */
[----:B------:R-:W-:Y:S01]  /*a260*/  IMAD.MOV R2, RZ, RZ, -R0 ;  /* 0x000000ffff027224 */ /* 0x000fe200078e0a00 */
[----:B------:R-:W-:Y:S01]  /*a270*/  LOP3.LUT R3, R10, R3, RZ, 0xc0, !PT ;  /* 0x000000030a037212 */ /* 0x000fe200078ec0ff */
[----:B------:R-:W-:Y:S02]  /*a280*/  IMAD R19, R24, R0, R19 ;  /* 0x0000000018137224 */ /* 0x000fe400078e0213 */
[----:B-1----:R-:W-:-:S04]  /*a290*/  IMAD R0, R2, R25, R13 ;  /* 0x0000001902007224 */ /* 0x002fc800078e020d */
[----:B------:R-:W-:Y:S01]  /*a2a0*/  IMAD R2, R0, R14, R3 ;  /* 0x0000000e00027224 */ /* 0x000fe200078e0203 */
[----:B----4-:R-:W-:Y:S01]  /*a2b0*/  ISETP.NE.AND P0, PT, R4, 0x1, PT ;  /* 0x000000010400780c */ /* 0x010fe20003f05270 */
[----:B------:R-:W-:-:S05]  /*a2c0*/  IMAD.MOV.U32 R4, RZ, RZ, 0x1 ;  /* 0x00000001ff047424 */ /* 0x000fca00078e00ff */
[----:B------:R-:W-:-:S07]  /*a2d0*/  PRMT R0, R4, 0x7610, R0 ;  /* 0x0000761004007816 */ /* 0x000fce0000000000 */
[----:B------:R-:W-:-:S04]  /*a2e0*/  @P0 IMAD R22, R15, R12, R20 ;  /* 0x0000000c0f160224 */ /* 0x000fc800078e0214 */
[----:B------:R-:W-:-:S05]  /*a2f0*/  IMAD R19, R19, R28, R22 ;  /* 0x0000001c13137224 */ /* 0x000fca00078e0216 */
[----:B------:R-:W-:Y:S02]  /*a300*/  SEL R22, R2, R19, !P0 ;  /* 0x0000001302167207 */ /* 0x000fe40004000000 */
[----:B------:R-:W-:Y:S01]  /*a310*/  SEL R19, R19, R2, !P0 ;  /* 0x0000000213137207 */ /* 0x000fe20004000000 */
[----:B------:R-:W-:-:S07]  /*a320*/  IMAD.MOV.U32 R2, RZ, RZ, R11 ;  /* 0x000000ffff027224 */ /* 0x000fce00078e000b */
.L_x_287:
[----:B------:R-:W-:Y:S02]  /*a330*/  LOP3.LUT P0, RZ, R0, 0xff, RZ, 0xc0, !PT ;  /* 0x000000ff00ff7812 */ /* 0x000fe4000780c0ff */
[----:B------:R-:W-:-:S11]  /*a340*/  LOP3.LUT R173, R173, 0x1, RZ, 0x3c, !PT ;  /* 0x00000001adad7812 */ /* 0x000fd600078e3cff */
[----:B------:R-:W-:Y:S05]  /*a350*/  @P0 BRA `(.L_x_290) ;  /* 0xffffff70003c0947 */ /* 0x000fea000383ffff */
[----:B------:R-:W-:Y:S05]  /*a360*/  EXIT ;  /* 0x000000000000794d */ /* 0x000fea0003800000 */
.L_x_13:
[----:B------:R-:W-:-:S08]  /*a370*/  ISETP.NE.AND P0, PT, R0, RZ, PT ;  /* 0x000000ff0000720c */ /* 0x000fd00003f05270 */
[----:B0-----:R-:W0:-:S00]  /*a380*/  USETMAXREG.DEALLOC.CTAPOOL 0x28 ;  /* 0x00000028000079c8 */ /* 0x001e0000080e0500 */
[----:B------:R-:W-:Y:S05]  /*a390*/  @P0 EXIT ;  /* 0x000000000000094d */ /* 0x000fea0003800000 */
[----:B0-----:R-:W-:Y:S01]  /*a3a0*/  LOP3.LUT P0, RZ, R8, 0xff, RZ, 0xc0, !PT ;  /* 0x000000ff08ff7812 */ /* 0x001fe2000780c0ff */
[----:B------:R-:W-:Y:S02]  /*a3b0*/  IMAD.MOV.U32 R0, RZ, RZ, 0x1 ;  /* 0x00000001ff007424 */ /* 0x000fe400078e00ff */
[----:B------:R-:W-:-:S10]  /*a3c0*/  IMAD.MOV.U32 R7, RZ, RZ, RZ ;  /* 0x000000ffff077224 */ /* 0x000fd400078e00ff */
[----:B------:R-:W-:Y:S05]  /*a3d0*/  @!P0 BRA `(.L_x_291) ;  /* 0x0000000c001c8947 */ /* 0x000fea0003800000 */
[----:B------:R-:W-:Y:S01]  /*a3e0*/  LOP3.LUT P0, RZ, R4, 0x1f, RZ, 0xc0, !PT ;  /* 0x0000001f04ff7812 */ /* 0x000fe2000780c0ff */
[----:B------:R-:W-:Y:S01]  /*a3f0*/  ULDC UR5, c[0x0][0x658] ;  /* 0x0001960000057ab9 */ /* 0x000fe20000000800 */
[----:B------:R-:W-:Y:S01]  /*a400*/  UMOV UR6, 0xffffffff ;  /* 0xffffffff00067882 */ /* 0x000fe20000000000 */
[----:B------:R-:W-:Y:S01]  /*a410*/  BSSY B0, `(.L_x_291) ;  /* 0x00000c3000007945 */ /* 0x000fe20003800000 */
[----:B------:R-:W-:Y:S01]  /*a420*/  USHF.L.U32 UR6, UR6, UR5, URZ ;  /* 0x0000000506067299 */ /* 0x000fe2000800063f */
[C---:B------:R-:W-:Y:S01]  /*a430*/  ISETP.NE.AND P2, PT, R3.reuse, RZ, PT ;  /* 0x000000ff0300720c */ /* 0x040fe20003f45270 */
[----:B------:R-:W-:Y:S01]  /*a440*/  IMAD.MOV.U32 R8, RZ, RZ, 0x1 ;  /* 0x00000001ff087424 */ /* 0x000fe200078e00ff */
[----:B------:R-:W-:Y:S01]  /*a450*/  ISETP.NE.OR P0, PT, R3, RZ, !P0 ;  /* 0x000000ff0300720c */ /* 0x000fe20004705670 */
[----:B------:R-:W-:Y:S01]  /*a460*/  IMAD.MOV.U32 R0, RZ, RZ, 0x1 ;  /* 0x00000001ff007424 */ /* 0x000fe200078e00ff */
[----:B------:R-:W-:Y:S01]  /*a470*/  LOP3.LUT R6, R16, 0x2, RZ, 0xfc, !PT ;  /* 0x0000000210067812 */ /* 0x000fe200078efcff */
[----:B------:R-:W-:Y:S01]  /*a480*/  IMAD.MOV.U32 R7, RZ, RZ, RZ ;  /* 0x000000ffff077224 */ /* 0x000fe200078e00ff */
[----:B------:R-:W-:Y:S01]  /*a490*/  ULDC UR4, c[0x0][0x600] ;  /* 0x0001800000047ab9 */ /* 0x000fe20000000800 */
[----:B------:R-:W-:Y:S01]  /*a4a0*/  UMOV UR7, 0x1 ;  /* 0x0000000100077882 */ /* 0x000fe20000000000 */
[----:B------:R-:W-:-:S02]  /*a4b0*/  UIADD3 UR19, UR40, 0x1, URZ ;  /* 0x0000000128137890 */ /* 0x000fc4000fffe03f */
[----:B------:R-:W-:Y:S02]  /*a4c0*/  UIADD3 UR15, UR4, -0x1, URZ ;  /* 0xffffffff040f7890 */ /* 0x000fe4000fffe03f */
[----:B------:R-:W-:Y:S02]  /*a4d0*/  USHF.L.U32 UR17, UR7, UR5, URZ ;  /* 0x0000000507117299 */ /* 0x000fe4000800063f */
[----:B------:R-:W-:Y:S01]  /*a4e0*/  ULOP3.LUT UR16, URZ, UR6, URZ, 0x33, !UPT ;  /* 0x000000063f107292 */ /* 0x000fe2000f8e333f */
[----:B------:R-:W-:-:S11]  /*a4f0*/  ULDC.64 UR20, c[0x0][0x198] ;  /* 0x0000660000147ab9 */ /* 0x000fd60000000a00 */
.L_x_303:
[----:B------:R-:W-:-:S03]  /*a500*/  UMOV UR4, 0xffffffff ;  /* 0xffffffff00047882 */ /* 0x000fc60000000000 */
[----:B------:R-:W-:Y:S05]  /*a510*/  BRA.DIV UR4, `(.L_x_292) ;  /* 0x0000001204047947 */ /* 0x000fea000b800000 */
[----:B------:R-:W-:-:S13]  /*a520*/  ELECT P6, URZ, PT ;  /* 0x00000000003f782f */ /* 0x000fda00038c0000 */
.L_x_317:
[----:B------:R-:W0:Y:S01]  /*a530*/  LDC R3, c[0x0][0x28c] ;  /* 0x0000a300ff037b82 */ /* 0x000e220000000800 */
[----:B------:R-:W-:Y:S01]  /*a540*/  BSSY B1, `(.L_x_293) ;  /* 0x0000037000017945 */ /* 0x000fe20003800000 */
[----:B0-----:R-:W-:-:S13]  /*a550*/  ISETP.LT.OR P6, PT, R3, 0x1, !P6 ;  /* 0x000000010300780c */ /* 0x001fda00077c1670 */
[----:B------:R-:W-:Y:S05]  /*a560*/  @P6 BRA `(.L_x_294) ;  /* 0x0000000000d06947 */ /* 0x000fea0003800000 */
[----:B------:R-:W-:Y:S02]  /*a570*/  IMAD.SHL.U32 R22, R22, 0x100, RZ ;  /* 0x0000010016167824 */ /* 0x000fe400078e00ff */
[----:B------:R-:W-:Y:S02]  /*a580*/  IMAD.SHL.U32 R19, R19, 0x40, RZ ;  /* 0x0000004013137824 */ /* 0x000fe400078e00ff */
[----:B------:R-:W-:Y:S02]  /*a590*/  IMAD.MOV.U32 R12, RZ, RZ, RZ ;  /* 0x000000ffff0c7224 */ /* 0x000fe400078e00ff */
[----:B------:R-:W-:Y:S02]  /*a5a0*/  IMAD.U32 R13, RZ, RZ, UR19 ;  /* 0x00000013ff0d7e24 */ /* 0x000fe4000f8e00ff */
[----:B------:R-:W-:Y:S02]  /*a5b0*/  IMAD.MOV.U32 R3, RZ, RZ, R0 ;  /* 0x000000ffff037224 */ /* 0x000fe400078e0000 */
[----:B------:R-:W-:-:S07]  /*a5c0*/  IMAD.MOV.U32 R4, RZ, RZ, R7 ;  /* 0x000000ffff047224 */ /* 0x000fce00078e0007 */
.L_x_298:
[----:B------:R-:W0:Y:S01]  /*a5d0*/  S2R R10, SR_CgaCtaId ;  /* 0x00000000000a7919 */ /* 0x000e220000008800 */
[----:B------:R-:W-:Y:S01]  /*a5e0*/  MOV R5, 0x400 ;  /* 0x0000040000057802 */ /* 0x000fe20000000f00 */
[----:B------:R-:W1:Y:S03]  /*a5f0*/  @!P2 LDC R9, c[0x0][0x500] ;  /* 0x00014000ff09ab82 */ /* 0x000e660000000800 */
[----:B0-----:R-:W-:Y:S02]  /*a600*/  LEA R11, R10, R5, 0x18 ;  /* 0x000000050a0b7211 */ /* 0x001fe400078ec0ff */
[----:B------:R-:W-:-:S03]  /*a610*/  SHF.L.U32 R5, R3, 0x1f, RZ ;  /* 0x0000001f03057819 */ /* 0x000fc600000006ff */
[----:B------:R-:W-:-:S04]  /*a620*/  IMAD R10, R4, 0x8, R11 ;  /* 0x00000008040a7824 */ /* 0x000fc800078e020b */
[----:B------:R-:W0:Y:S02]  /*a630*/  SYNCS.PHASECHK.TRANS64.TRYWAIT P1, [R10+URZ+0x28], R5 ;  /* 0x000028050a0075a7 */ /* 0x000e24000802017f */
[----:B01----:R-:W-:Y:S05]  /*a640*/  @!P1 BRA `(.L_x_295) ;  /* 0x0000000c00d89947 */ /* 0x003fea0003800000 */
.L_x_318:
[----:B0-----:R-:W-:Y:S01]  /*a650*/  PRMT R5, R6, 0x9910, RZ ;  /* 0x0000991006057816 */ /* 0x001fe200000000ff */
[----:B------:R0:W-:Y:S03]  /*a660*/  @!P2 SYNCS.ARRIVE.TRANS64 RZ, [R10+URZ], R9 ;  /* 0x000000090affa9a7 */ /* 0x0001e6000800003f */
[----:B------:R-:W-:-:S13]  /*a670*/  ISETP.NE.AND P1, PT, R5, 0x2, PT ;  /* 0x000000020500780c */ /* 0x000fda0003f25270 */
[----:B0-----:R-:W-:Y:S05]  /*a680*/  @P1 BRA `(.L_x_296) ;  /* 0x0000000000041947 */ /* 0x001fea0003800000 */
[----:B------:R-:W-:Y:S01]  /*a690*/  BPT.TRAP 0x1 ;  /* 0x000000040000795c */ /* 0x000fe20000300000 */
.L_x_296:
[----:B------:R-:W-:Y:S05]  /*a6a0*/  @P0 BRA `(.L_x_297) ;  /* 0x0000000000040947 */ /* 0x000fea0003800000 */
[----:B------:R-:W-:Y:S01]  /*a6b0*/  BPT.TRAP 0x1 ;  /* 0x000000040000795c */ /* 0x000fe20000300000 */
.L_x_297:
[--C-:B------:R-:W-:Y:S01]  /*a6c0*/  IMAD R5, R4, 0x2000, R11.reuse ;  /* 0x0000200004057824 */ /* 0x100fe200078e020b */
[----:B------:R-:W-:Y:S01]  /*a6d0*/  R2UR UR9, R10 ;  /* 0x000000000a0972ca */ /* 0x000fe200000e0000 */
[C---:B------:R-:W-:Y:S01]  /*a6e0*/  IMAD R11, R4.reuse, 0x8000, R11 ;  /* 0x00008000040b7824 */ /* 0x040fe200078e020b */
[----:B------:R-:W-:Y:S01]  /*a6f0*/  UIADD3 UR4, UP0, UR20, 0xf0, URZ ;  /* 0x000000f014047890 */ /* 0x000fe2000ff1e03f */
[----:B------:R-:W-:Y:S01]  /*a700*/  VIADD R13, R13, 0xffffffff ;  /* 0xffffffff0d0d7836 */ /* 0x000fe20000000000 */
[----:B------:R-:W-:Y:S01]  /*a710*/  R2UR UR5, R5 ;  /* 0x00000000050572ca */ /* 0x000fe200000e0000 */
[----:B------:R-:W-:Y:S01]  /*a720*/  UIADD3 UR22, UP1, UR20, 0x1f0, URZ ;  /* 0x000001f014167890 */ /* 0x000fe2000ff3e03f */
[----:B------:R-:W-:Y:S01]  /*a730*/  R2UR UR8, R11 ;  /* 0x000000000b0872ca */ /* 0x000fe200000e0000 */
[----:B------:R-:W-:Y:S01]  /*a740*/  VIADD R4, R4, 0x1 ;  /* 0x0000000104047836 */ /* 0x000fe20000000000 */
[----:B------:R-:W-:Y:S01]  /*a750*/  R2UR UR11, R19 ;  /* 0x00000000130b72ca */ /* 0x000fe200000e0000 */
[----:B------:R-:W-:Y:S01]  /*a760*/  UIADD3.X UR23, URZ, UR21, URZ, UP1, !UPT ;  /* 0x000000153f177290 */ /* 0x000fe20008ffe43f */
[----:B------:R-:W-:Y:S01]  /*a770*/  R2UR UR10, R12 ;  /* 0x000000000c0a72ca */ /* 0x000fe200000e0000 */
[----:B------:R-:W-:Y:S01]  /*a780*/  UMOV UR6, 0x0 ;  /* 0x0000000000067882 */ /* 0x000fe20000000000 */
[----:B------:R-:W-:Y:S01]  /*a790*/  R2UR UR12, R2 ;  /* 0x00000000020c72ca */ /* 0x000fe200000e0000 */
[----:B------:R-:W-:Y:S01]  /*a7a0*/  UMOV UR7, 0x10000000 ;  /* 0x1000000000077882 */ /* 0x000fe20000000000 */
[----:B------:R-:W-:Y:S01]  /*a7b0*/  R2UR UR18, R22 ;  /* 0x00000000161272ca */ /* 0x000fe200000e0000 */
[----:B------:R-:W-:Y:S01]  /*a7c0*/  VIADD R12, R12, 0x20 ;  /* 0x000000200c0c7836 */ /* 0x000fe20000000000 */
[----:B------:R-:W-:Y:S01]  /*a7d0*/  ISETP.GT.AND P3, PT, R13, 0x1, PT ;  /* 0x000000010d00780c */ /* 0x000fe20003f64270 */
[----:B------:R-:W-:Y:S01]  /*a7e0*/  UIADD3 UR13, UR5, 0x180, URZ ;  /* 0x00000180050d7890 */ /* 0x000fe2000fffe03f */
[----:B------:R-:W-:Y:S01]  /*a7f0*/  ISETP.NE.AND P1, PT, R4, 0x5, PT ;  /* 0x000000050400780c */ /* 0x000fe20003f25270 */
[----:B------:R-:W-:-:S02]  /*a800*/  UIADD3.X UR5, URZ, UR21, URZ, UP0, !UPT ;  /* 0x000000153f057290 */ /* 0x000fc400087fe43f */
[----:B------:R-:W-:Y:S01]  /*a810*/  UIADD3 UR14, UR8, 0xa180, URZ ;  /* 0x0000a180080e7890 */ /* 0x000fe2000fffe03f */
[----:B------:R-:W-:Y:S02]  /*a820*/  SEL R10, RZ, 0x1, P1 ;  /* 0x00000001ff0a7807 */ /* 0x000fe40000800000 */
[----:B------:R-:W-:Y:S01]  /*a830*/  UMOV UR8, UR13 ;  /* 0x0000000d00087c82 */ /* 0x000fe20008000000 */
[----:B------:R-:W-:Y:S02]  /*a840*/  SEL R4, R4, RZ, P1 ;  /* 0x000000ff04047207 */ /* 0x000fe40000800000 */
[----:B------:R-:W-:Y:S01]  /*a850*/  LOP3.LUT R3, R3, R10, RZ, 0x3c, !PT ;  /* 0x0000000a03037212 */ /* 0x000fe200078e3cff */
[----:B------:R0:W-:Y:S02]  /*a860*/  UTMALDG.3D [UR8], [UR4], desc[UR6] ;  /* 0x00000608040075b4 */ /* 0x0001e40008011000 */
[----:B0-----:R-:W-:Y:S01]  /*a870*/  UMOV UR8, UR14 ;  /* 0x0000000e00087c82 */ /* 0x001fe20008000000 */
[----:B------:R-:W-:-:S02]  /*a880*/  UMOV UR11, UR18 ;  /* 0x00000012000b7c82 */ /* 0x000fc40008000000 */
[----:B------:R0:W-:Y:S02]  /*a890*/  UTMALDG.3D [UR8], [UR22], desc[UR6] ;  /* 0x00000608160075b4 */ /* 0x0001e40008011000 */
[----:B0-----:R-:W-:Y:S05]  /*a8a0*/  @P3 BRA `(.L_x_298) ;  /* 0xfffffffc00483947 */ /* 0x001fea000383ffff */
.L_x_294:
[----:B------:R-:W-:Y:S05]  /*a8b0*/  BSYNC B1 ;  /* 0x0000000000017941 */ /* 0x000fea0003800000 */
.L_x_293:
[----:B------:R-:W2:Y:S01]  /*a8c0*/  LDL.64 R10, [R1] ;  /* 0x00000000010a7983 */ /* 0x000ea20000100a00 */
[----:B------:R-:W-:Y:S01]  /*a8d0*/  LOP3.LUT P4, RZ, R8, 0xff, RZ, 0xc0, !PT ;  /* 0x000000ff08ff7812 */ /* 0x000fe2000788c0ff */
[----:B------:R-:W-:Y:S01]  /*a8e0*/  VIADD R4, R7, UR40 ;  /* 0x0000002807047c36 */ /* 0x000fe20008000000 */
[----:B------:R-:W-:Y:S01]  /*a8f0*/  ULDC.64 UR4, c[0x0][0x650] ;  /* 0x0001940000047ab9 */ /* 0x000fe20000000a00 */
[----:B------:R-:W-:Y:S01]  /*a900*/  IMAD.U32 R7, RZ, RZ, UR40 ;  /* 0x00000028ff077e24 */ /* 0x000fe2000f8e00ff */
[----:B------:R-:W-:Y:S01]  /*a910*/  UISETP.GE.U32.AND UP0, UPT, UR40, 0x5, UPT ;  /* 0x000000052800788c */ /* 0x000fe2000bf06070 */
[----:B------:R-:W-:Y:S01]  /*a920*/  BSSY B1, `(.L_x_299) ;  /* 0x000006f000017945 */ /* 0x000fe20003800000 */
[----:B------:R-:W-:Y:S01]  /*a930*/  ISETP.GT.U32.AND P1, PT, R4, 0x4, PT ;  /* 0x000000040400780c */ /* 0x000fe20003f24070 */
[----:B------:R-:W-:Y:S01]  /*a940*/  IMAD.MOV.U32 R19, RZ, RZ, -0x1 ;  /* 0xffffffffff137424 */ /* 0x000fe200078e00ff */
[----:B------:R-:W-:Y:S01]  /*a950*/  PRMT R8, RZ, 0x7610, R8 ;  /* 0x00007610ff087816 */ /* 0x000fe20000000008 */
[----:B------:R-:W-:Y:S01]  /*a960*/  IMAD.MOV.U32 R22, RZ, RZ, -0x1 ;  /* 0xffffffffff167424 */ /* 0x000fe200078e00ff */
[----:B------:R-:W-:-:S02]  /*a970*/  ISETP.LT.U32.AND P1, PT, R7, 0x5, P1 ;  /* 0x000000050700780c */ /* 0x000fc40000f21070 */
[----:B------:R-:W-:Y:S01]  /*a980*/  PLOP3.LUT P3, PT, PT, PT, UP0, 0x80, 0x0 ;  /* 0x000000000000781c */ /* 0x000fe20003f6f008 */
[----:B------:R-:W0:Y:S01]  /*a990*/  @P4 S2R R3, SR_CgaCtaId ;  /* 0x0000000000034919 */ /* 0x000e220000008800 */
[----:B------:R-:W-:-:S04]  /*a9a0*/  @P4 MOV R2, 0x400 ;  /* 0x0000040000024802 */ /* 0x000fc80000000f00 */
[----:B0-----:R-:W-:Y:S01]  /*a9b0*/  @P4 LEA R5, R3, R2, 0x18 ;  /* 0x0000000203054211 */ /* 0x001fe200078ec0ff */
[----:B------:R-:W-:-:S03]  /*a9c0*/  IMAD.WIDE.U32 R2, R4, -0x33333333, RZ ;  /* 0xcccccccd04027825 */ /* 0x000fc600078e00ff */
[----:B------:R0:W-:Y:S01]  /*a9d0*/  @P4 SYNCS.ARRIVE.TRANS64.A1T0 RZ, [R5+URZ+0x88], RZ ;  /* 0x000088ff05ff49a7 */ /* 0x0001e2000810003f */
[----:B------:R-:W-:Y:S01]  /*a9e0*/  IMAD.MOV.U32 R2, RZ, RZ, -0x1 ;  /* 0xffffffffff027424 */ /* 0x000fe200078e00ff */
[----:B0-----:R-:W-:Y:S02]  /*a9f0*/  SHF.R.U32.HI R5, RZ, 0x2, R3 ;  /* 0x00000002ff057819 */ /* 0x001fe40000011603 */
[----:B------:R-:W-:-:S03]  /*aa00*/  SEL R3, RZ, 0x1, !P1 ;  /* 0x00000001ff037807 */ /* 0x000fc60004800000 */
[----:B------:R-:W-:Y:S01]  /*aa10*/  IMAD R7, R5, -0x5, R4 ;  /* 0xfffffffb05077824 */ /* 0x000fe200078e0204 */
[----:B------:R-:W-:Y:S02]  /*aa20*/  LOP3.LUT R0, R0, R3, RZ, 0x3c, !PT ;  /* 0x0000000300007212 */ /* 0x000fe400078e3cff */
[----:B------:R-:W-:Y:S02]  /*aa30*/  PRMT R3, RZ, 0x7610, R3 ;  /* 0x00007610ff037816 */ /* 0x000fe40000000003 */
[----:B------:R-:W-:Y:S02]  /*aa40*/  @P3 LOP3.LUT R0, R0, 0x1, R5, 0x78, !PT ;  /* 0x0000000100003812 */ /* 0x000fe400078e7805 */
[----:B--2---:R-:W-:-:S04]  /*aa50*/  IADD3 R18, P4, R18, R10, RZ ;  /* 0x0000000a12127210 */ /* 0x004fc80007f9e0ff */
[----:B------:R-:W-:Y:S01]  /*aa60*/  ISETP.GE.U32.AND P1, PT, R18, UR4, PT ;  /* 0x0000000412007c0c */ /* 0x000fe2000bf26070 */
[----:B------:R-:W-:-:S05]  /*aa70*/  IMAD.X R17, R17, 0x1, R23, P4 ;  /* 0x0000000111117824 */ /* 0x000fca00020e0617 */
[----:B------:R-:W-:-:S13]  /*aa80*/  ISETP.GE.U32.AND.EX P1, PT, R17, UR5, PT, P1 ;  /* 0x0000000511007c0c */ /* 0x000fda000bf26110 */
[----:B------:R-:W-:Y:S05]  /*aa90*/  @P1 BRA `(.L_x_300) ;  /* 0x00000004005c1947 */ /* 0x000fea0003800000 */
[----:B------:R-:W0:Y:S01]  /*aaa0*/  S2R R11, SR_CTAID.X ;  /* 0x00000000000b7919 */ /* 0x000e220000002500 */
[----:B------:R-:W-:Y:S01]  /*aab0*/  ULDC.64 UR4, c[0x0][0x628] ;  /* 0x00018a0000047ab9 */ /* 0x000fe20000000a00 */
[----:B------:R-:W1:Y:S01]  /*aac0*/  LDC R12, c[0x0][0x144] ;  /* 0x00005100ff0c7b82 */ /* 0x000e620000000800 */
[----:B------:R-:W-:Y:S01]  /*aad0*/  ISETP.NE.U32.AND P1, PT, RZ, UR4, PT ;  /* 0x00000004ff007c0c */ /* 0x000fe2000bf25070 */
[----:B------:R-:W2:Y:S01]  /*aae0*/  S2R R9, SR_CTAID.Y ;  /* 0x0000000000097919 */ /* 0x000ea20000002600 */
[----:B------:R-:W-:Y:S01]  /*aaf0*/  ULDC UR6, c[0x0][0x150] ;  /* 0x0000540000067ab9 */ /* 0x000fe20000000800 */
[----:B------:R-:W-:Y:S01]  /*ab00*/  ULDC UR7, c[0x0][0x630] ;  /* 0x00018c0000077ab9 */ /* 0x000fe20000000800 */
[----:B------:R-:W-:Y:S01]  /*ab10*/  ISETP.NE.AND.EX P1, PT, RZ, UR5, PT, P1 ;  /* 0x00000005ff007c0c */ /* 0x000fe2000bf25310 */
[----:B------:R-:W-:Y:S01]  /*ab20*/  IMAD.MOV.U32 R2, RZ, RZ, R18 ;  /* 0x000000ffff027224 */ /* 0x000fe200078e0012 */
[----:B0-----:R-:W-:-:S05]  /*ab30*/  I2FP.F32.U32 R3, R11 ;  /* 0x0000000b00037245 */ /* 0x001fca0000201000 */
[----:B------:R-:W-:Y:S01]  /*ab40*/  FMUL R14, R3, UR6 ;  /* 0x00000006030e7c20 */ /* 0x000fe20008400000 */
[----:B------:R-:W-:-:S05]  /*ab50*/  IMAD.MOV.U32 R3, RZ, RZ, R17 ;  /* 0x000000ffff037224 */ /* 0x000fca00078e0011 */
[----:B--2---:R-:W-:Y:S05]  /*ab60*/  @!P1 BRA `(.L_x_301) ;  /* 0x0000000000289947 */ /* 0x004fea0003800000 */
[----:B------:R-:W-:Y:S02]  /*ab70*/  ULDC UR6, c[0x0][0x634] ;  /* 0x00018d0000067ab9 */ /* 0x000fe40000000800 */
[----:B------:R-:W-:-:S05]  /*ab80*/  IADD3 R3, P1, R18, UR6, RZ ;  /* 0x0000000612037c10 */ /* 0x000fca000ff3e0ff */
[----:B------:R-:W-:-:S04]  /*ab90*/  IMAD.X R13, RZ, RZ, R17, P1 ;  /* 0x000000ffff0d7224 */ /* 0x000fc800008e0611 */
[----:B------:R-:W-:-:S04]  /*aba0*/  IMAD.WIDE.U32 R4, R13, UR4, RZ ;  /* 0x000000040d047c25 */ /* 0x000fc8000f8e00ff */
[----:B------:R-:W-:-:S04]  /*abb0*/  IMAD.WIDE.U32 R4, P1, R3, UR5, R4 ;  /* 0x0000000503047c25 */ /* 0x000fc8000f820004 */
[----:B------:R-:W-:-:S04]  /*abc0*/  IMAD.WIDE.U32 R2, R3, UR4, RZ ;  /* 0x0000000403027c25 */ /* 0x000fc8000f8e00ff */
[----:B------:R-:W-:Y:S01]  /*abd0*/  IMAD.MOV.U32 R2, RZ, RZ, R5 ;  /* 0x000000ffff027224 */ /* 0x000fe200078e0005 */
[----:B------:R-:W-:Y:S01]  /*abe0*/  IADD3 RZ, P3, R3, R4, RZ ;  /* 0x0000000403ff7210 */ /* 0x000fe20007f7e0ff */
[----:B------:R-:W-:-:S04]  /*abf0*/  IMAD.X R3, RZ, RZ, RZ, P1 ;  /* 0x000000ffff037224 */ /* 0x000fc800008e06ff */
[----:B------:R-:W-:-:S08]  /*ac00*/  IMAD.WIDE.U32.X R2, R13, UR5, R2, P3 ;  /* 0x000000050d027c25 */ /* 0x000fd000098e0402 */
.L_x_301:
[--C-:B------:R-:W-:Y:S01]  /*ac10*/  SHF.R.U64 R10, R2, UR7, R3.reuse ;  /* 0x00000007020a7c19 */ /* 0x100fe20008001203 */
[----:B------:R-:W0:Y:S01]  /*ac20*/  F2I.U32.TRUNC.NTZ R14, R14 ;  /* 0x0000000e000e7305 */ /* 0x000e22000020f000 */
[----:B------:R-:W-:Y:S01]  /*ac30*/  SHF.R.U32.HI R2, RZ, UR7, R3 ;  /* 0x00000007ff027c19 */ /* 0x000fe20008011603 */
[----:B------:R-:W-:Y:S01]  /*ac40*/  ULDC.64 UR4, c[0x0][0x620] ;  /* 0x0001880000047ab9 */ /* 0x000fe20000000a00 */
[----:B------:R-:W-:Y:S01]  /*ac50*/  IADD3 R5, P1, RZ, -R10, RZ ;  /* 0x8000000aff057210 */ /* 0x000fe20007f3e0ff */
[----:B------:R-:W-:Y:S01]  /*ac60*/  IMAD.MOV.U32 R3, RZ, RZ, R17 ;  /* 0x000000ffff037224 */ /* 0x000fe200078e0011 */
[----:B------:R-:W-:-:S03]  /*ac70*/  ULDC.64 UR6, c[0x0][0x640] ;  /* 0x0001900000067ab9 */ /* 0x000fc60000000a00 */
[----:B------:R-:W-:Y:S01]  /*ac80*/  IMAD.X R2, RZ, RZ, ~R2, P1 ;  /* 0x000000ffff027224 */ /* 0x000fe200008e0e02 */
[----:B------:R-:W-:-:S03]  /*ac90*/  ISETP.NE.U32.AND P1, PT, RZ, UR6, PT ;  /* 0x00000006ff007c0c */ /* 0x000fc6000bf25070 */
[----:B------:R-:W-:Y:S01]  /*aca0*/  IMAD R4, R2, UR4, RZ ;  /* 0x0000000402047c24 */ /* 0x000fe2000f8e02ff */
[----:B------:R-:W-:Y:S01]  /*acb0*/  ISETP.NE.AND.EX P1, PT, RZ, UR7, PT, P1 ;  /* 0x00000007ff007c0c */ /* 0x000fe2000bf25310 */
[----:B------:R-:W-:-:S04]  /*acc0*/  IMAD.MOV.U32 R2, RZ, RZ, R18 ;  /* 0x000000ffff027224 */ /* 0x000fc800078e0012 */
[----:B------:R-:W-:Y:S01]  /*acd0*/  IMAD.WIDE.U32 R2, R5, UR4, R2 ;  /* 0x0000000405027c25 */ /* 0x000fe2000f8e0002 */
[----:B------:R-:W-:-:S03]  /*ace0*/  ULDC UR4, c[0x0][0x618] ;  /* 0x0001860000047ab9 */ /* 0x000fc60000000800 */
[----:B------:R-:W-:Y:S01]  /*acf0*/  IMAD R5, R5, UR5, R4 ;  /* 0x0000000505057c24 */ /* 0x000fe2000f8e0204 */
[----:B------:R-:W-:Y:S01]  /*ad00*/  ULDC UR5, c[0x0][0x154] ;  /* 0x0000550000057ab9 */ /* 0x000fe20000000800 */
[----:B0-----:R-:W-:Y:S02]  /*ad10*/  IMAD.MOV R4, RZ, RZ, -R14 ;  /* 0x000000ffff047224 */ /* 0x001fe400078e0a0e */
[----:B------:R-:W0:Y:S01]  /*ad20*/  LDC R14, c[0x0][0x148] ;  /* 0x00005200ff0e7b82 */ /* 0x000e220000000800 */
[----:B------:R-:W-:Y:S02]  /*ad30*/  IMAD.IADD R3, R3, 0x1, R5 ;  /* 0x0000000103037824 */ /* 0x000fe400078e0205 */
[----:B-1----:R-:W-:Y:S01]  /*ad40*/  IMAD R11, R12, R4, R11 ;  /* 0x000000040c0b7224 */ /* 0x002fe200078e020b */
[----:B------:R-:W-:Y:S02]  /*ad50*/  I2FP.F32.U32 R4, R9 ;  /* 0x0000000900047245 */ /* 0x000fe40000201000 */
[----:B------:R-:W-:-:S02]  /*ad60*/  SHF.R.U64 R12, R2, UR4, R3 ;  /* 0x00000004020c7c19 */ /* 0x000fc40008001203 */
[----:B------:R-:W-:Y:S01]  /*ad70*/  SHF.R.U32.HI R3, RZ, UR4, R3 ;  /* 0x00000004ff037c19 */ /* 0x000fe20008011603 */
[----:B------:R-:W-:Y:S01]  /*ad80*/  FMUL R4, R4, UR5 ;  /* 0x0000000504047c20 */ /* 0x000fe20008400000 */
[----:B------:R-:W-:Y:S02]  /*ad90*/  ULDC UR4, c[0x0][0x608] ;  /* 0x0001820000047ab9 */ /* 0x000fe40000000800 */
[--C-:B------:R-:W-:Y:S01]  /*ada0*/  SHF.R.U64 R15, R12, UR4, R3.reuse ;  /* 0x000000040c0f7c19 */ /* 0x100fe20008001203 */
[----:B------:R1:W2:Y:S01]  /*adb0*/  F2I.U32.TRUNC.NTZ R20, R4 ;  /* 0x0000000400147305 */ /* 0x0002a2000020f000 */
[----:B------:R-:W-:Y:S01]  /*adc0*/  SHF.R.U32.HI R2, RZ, UR4, R3 ;  /* 0x00000004ff027c19 */ /* 0x000fe20008011603 */
[----:B------:R-:W-:-:S03]  /*add0*/  ULDC UR4, c[0x0][0x658] ;  /* 0x0001960000047ab9 */ /* 0x000fc60000000800 */
[--C-:B------:R-:W-:Y:S02]  /*ade0*/  SHF.R.U64 R13, R15, UR4, R2.reuse ;  /* 0x000000040f0d7c19 */ /* 0x100fe40008001202 */
[----:B------:R-:W-:-:S03]  /*adf0*/  SHF.R.U32.HI R19, RZ, UR4, R2 ;  /* 0x00000004ff137c19 */ /* 0x000fc60008011602 */
[----:B------:R-:W-:Y:S02]  /*ae00*/  IMAD.MOV.U32 R2, RZ, RZ, R13 ;  /* 0x000000ffff027224 */ /* 0x000fe400078e000d */
[----:B------:R-:W-:Y:S01]  /*ae10*/  IMAD.MOV.U32 R3, RZ, RZ, R19 ;  /* 0x000000ffff037224 */ /* 0x000fe200078e0013 */
[----:B-1----:R-:W-:Y:S06]  /*ae20*/  @!P1 BRA `(.L_x_302) ;  /* 0x0000000000289947 */ /* 0x002fec0003800000 */
        /* <DEDUP_REMOVED lines=10> */
.L_x_302:
[----:B------:R-:W1:Y:S01]  /*aed0*/  LDC R4, c[0x0][0x65c] ;  /* 0x00019700ff047b82 */ /* 0x000e620000000800 */
[----:B------:R-:W-:Y:S01]  /*aee0*/  ULDC UR4, c[0x0][0x648] ;  /* 0x0001920000047ab9 */ /* 0x000fe20000000800 */
[----:B------:R-:W-:Y:S01]  /*aef0*/  LOP3.LUT R15, R15, UR16, RZ, 0xc0, !PT ;  /* 0x000000100f0f7c12 */ /* 0x000fe2000f8ec0ff */
[----:B--2---:R-:W-:Y:S01]  /*af00*/  IMAD.MOV R20, RZ, RZ, -R20 ;  /* 0x000000ffff147224 */ /* 0x004fe200078e0a14 */
[----:B------:R-:W-:Y:S01]  /*af10*/  SHF.R.U64 R2, R2, UR4, R3 ;  /* 0x0000000402027c19 */ /* 0x000fe20008001203 */
[----:B------:R-:W-:Y:S01]  /*af20*/  ULDC UR4, c[0x0][0x638] ;  /* 0x00018e0000047ab9 */ /* 0x000fe20000000800 */
[----:B------:R-:W-:Y:S01]  /*af30*/  LOP3.LUT R12, R12, UR15, RZ, 0xc0, !PT ;  /* 0x0000000f0c0c7c12 */ /* 0x000fe2000f8ec0ff */
[----:B------:R-:W-:Y:S01]  /*af40*/  ULDC UR5, c[0x0][0x610] ;  /* 0x0001840000057ab9 */ /* 0x000fe20000000800 */
[----:B------:R-:W-:Y:S01]  /*af50*/  IMAD.MOV.U32 R3, RZ, RZ, 0x1 ;  /* 0x00000001ff037424 */ /* 0x000fe200078e00ff */
[----:B-1----:R-:W-:Y:S01]  /*af60*/  ISETP.NE.AND P1, PT, R4, 0x1, PT ;  /* 0x000000010400780c */ /* 0x002fe20003f25270 */
[----:B------:R-:W-:-:S02]  /*af70*/  IMAD.MOV R4, RZ, RZ, -R2 ;  /* 0x000000ffff047224 */ /* 0x000fc400078e0a02 */
[----:B------:R-:W-:Y:S02]  /*af80*/  IMAD R2, R2, UR17, R15 ;  /* 0x0000001102027c24 */ /* 0x000fe4000f8e020f */
[----:B------:R-:W-:Y:S01]  /*af90*/  IMAD R13, R4, UR4, R13 ;  /* 0x00000004040d7c24 */ /* 0x000fe2000f8e020d */
[----:B------:R-:W-:-:S07]  /*afa0*/  ULDC UR4, c[0x0][0x600] ;  /* 0x0001800000047ab9 */ /* 0x000fce0000000800 */
[----:B0-----:R-:W-:-:S04]  /*afb0*/  @P1 IMAD R11, R14, R20, R9 ;  /* 0x000000140e0b1224 */ /* 0x001fc800078e0209 */
[----:B------:R-:W-:Y:S02]  /*afc0*/  IMAD R11, R2, UR5, R11 ;  /* 0x00000005020b7c24 */ /* 0x000fe4000f8e020b */
[----:B------:R-:W-:-:S05]  /*afd0*/  IMAD R2, R13, UR4, R12 ;  /* 0x000000040d027c24 */ /* 0x000fca000f8e020c */
[----:B------:R-:W-:Y:S02]  /*afe0*/  SEL R22, R2, R11, !P1 ;  /* 0x0000000b02167207 */ /* 0x000fe40004800000 */
[----:B------:R-:W-:Y:S01]  /*aff0*/  SEL R19, R11, R2, !P1 ;  /* 0x000000020b137207 */ /* 0x000fe20004800000 */
[----:B------:R-:W-:-:S07]  /*b000*/  IMAD.MOV.U32 R2, RZ, RZ, R10 ;  /* 0x000000ffff027224 */ /* 0x000fce00078e000a */
.L_x_300:
[----:B------:R-:W-:Y:S05]  /*b010*/  BSYNC B1 ;  /* 0x0000000000017941 */ /* 0x000fea0003800000 */
.L_x_299:
[----:B------:R-:W-:-:S13]  /*b020*/  LOP3.LUT P1, RZ, R3, 0xff, RZ, 0xc0, !PT ;  /* 0x000000ff03ff7812 */ /* 0x000fda000782c0ff */
[----:B------:R-:W-:Y:S05]  /*b030*/  @P1 BRA `(.L_x_303) ;  /* 0xfffffff400301947 */ /* 0x000fea000383ffff */
[----:B------:R-:W-:Y:S05]  /*b040*/  BSYNC B0 ;  /* 0x0000000000007941 */ /* 0x000fea0003800000 */
.L_x_291:
[----:B------:R-:W-:-:S03]  /*b050*/  UMOV UR4, 0xffffffff ;  /* 0xffffffff00047882 */ /* 0x000fc60000000000 */
[----:B------:R-:W-:Y:S05]  /*b060*/  BRA.DIV UR4, `(.L_x_304) ;  /* 0x0000000604647947 */ /* 0x000fea000b800000 */
[----:B------:R-:W-:-:S13]  /*b070*/  ELECT P6, URZ, PT ;  /* 0x00000000003f782f */ /* 0x000fda00038c0000 */
.L_x_321:
[----:B------:R-:W-:Y:S04]  /*b080*/  BSSY B0, `(.L_x_305) ;  /* 0x0000034000007945 */ /* 0x000fe80003800000 */
[----:B------:R-:W-:Y:S05]  /*b090*/  @!P6 BRA `(.L_x_306) ;  /* 0x0000000000c8e947 */ /* 0x000fea0003800000 */
[----:B------:R-:W-:-:S04]  /*b0a0*/  LOP3.LUT R16, R16, 0x2, RZ, 0xfc, !PT ;  /* 0x0000000210107812 */ /* 0x000fc800078efcff */
[----:B------:R-:W-:-:S13]  /*b0b0*/  ISETP.NE.AND P0, PT, R16, 0x3, PT ;  /* 0x000000031000780c */ /* 0x000fda0003f05270 */
[----:B------:R-:W-:Y:S05]  /*b0c0*/  @!P0 BRA `(.L_x_307) ;  /* 0x0000000000048947 */ /* 0x000fea0003800000 */
[----:B------:R-:W-:Y:S01]  /*b0d0*/  BPT.TRAP 0x1 ;  /* 0x000000040000795c */ /* 0x000fe20000300000 */
.L_x_307:
[----:B------:R-:W0:Y:S01]  /*b0e0*/  S2R R3, SR_CgaCtaId ;  /* 0x0000000000037919 */ /* 0x000e220000008800 */
[----:B------:R-:W-:Y:S02]  /*b0f0*/  MOV R2, 0x400 ;  /* 0x0000040000027802 */ /* 0x000fe40000000f00 */
[----:B------:R-:W-:Y:S02]  /*b100*/  SHF.L.U32 R4, R0, 0x1f, RZ ;  /* 0x0000001f00047819 */ /* 0x000fe400000006ff */
[----:B0-----:R-:W-:-:S05]  /*b110*/  LEA R2, R3, R2, 0x18 ;  /* 0x0000000203027211 */ /* 0x001fca00078ec0ff */
[----:B------:R-:W-:-:S04]  /*b120*/  VIADD R2, R2, 0x28 ;  /* 0x0000002802027836 */ /* 0x000fc80000000000 */
[C---:B------:R-:W-:Y:S02]  /*b130*/  IMAD R9, R7.reuse, 0x8, R2 ;  /* 0x0000000807097824 */ /* 0x040fe400078e0202 */
[----:B------:R-:W-:Y:S02]  /*b140*/  VIADD R7, R7, 0x1 ;  /* 0x0000000107077836 */ /* 0x000fe40000000000 */
[----:B------:R-:W0:Y:S03]  /*b150*/  SYNCS.PHASECHK.TRANS64.TRYWAIT P0, [R9+URZ], R4 ;  /* 0x00000004090075a7 */ /* 0x000e26000800017f */
[----:B------:R-:W-:-:S04]  /*b160*/  ISETP.NE.AND P1, PT, R7, 0x5, PT ;  /* 0x000000050700780c */ /* 0x000fc80003f25270 */
[----:B------:R-:W-:Y:S02]  /*b170*/  SEL R3, RZ, 0x1, P1 ;  /* 0x00000001ff037807 */ /* 0x000fe40000800000 */
[----:B------:R-:W-:Y:S02]  /*b180*/  SEL R7, R7, RZ, P1 ;  /* 0x000000ff07077207 */ /* 0x000fe40000800000 */
[----:B------:R-:W-:-:S03]  /*b190*/  LOP3.LUT R6, R0, R3, RZ, 0x3c, !PT ;  /* 0x0000000300067212 */ /* 0x000fc600078e3cff */
[----:B------:R-:W-:Y:S01]  /*b1a0*/  IMAD R8, R7, 0x8, R2 ;  /* 0x0000000807087824 */ /* 0x000fe200078e0202 */
[----:B------:R-:W-:Y:S01]  /*b1b0*/  SHF.L.U32 R5, R6, 0x1f, RZ ;  /* 0x0000001f06057819 */ /* 0x000fe200000006ff */
[----:B0-----:R-:W-:Y:S06]  /*b1c0*/  @!P0 BRA `(.L_x_308) ;  /* 0x00000004002c8947 */ /* 0x001fec0003800000 */
.L_x_322:
[----:B------:R-:W1:Y:S01]  /*b1d0*/  SYNCS.PHASECHK.TRANS64.TRYWAIT P0, [R8+URZ], R5 ;  /* 0x00000005080075a7 */ /* 0x000e62000800017f */
[----:B------:R-:W-:-:S05]  /*b1e0*/  VIADD R0, R7, 0x1 ;  /* 0x0000000107007836 */ /* 0x000fca0000000000 */
[----:B------:R-:W-:-:S04]  /*b1f0*/  ISETP.NE.AND P1, PT, R0, 0x5, PT ;  /* 0x000000050000780c */ /* 0x000fc80003f25270 */
[----:B------:R-:W-:Y:S02]  /*b200*/  SEL R3, RZ, 0x1, P1 ;  /* 0x00000001ff037807 */ /* 0x000fe40000800000 */
[----:B------:R-:W-:Y:S02]  /*b210*/  SEL R7, R0, RZ, P1 ;  /* 0x000000ff00077207 */ /* 0x000fe40000800000 */
[----:B------:R-:W-:-:S03]  /*b220*/  LOP3.LUT R6, R6, R3, RZ, 0x3c, !PT ;  /* 0x0000000306067212 */ /* 0x000fc600078e3cff */
[----:B0-----:R-:W-:Y:S01]  /*b230*/  IMAD R9, R7, 0x8, R2 ;  /* 0x0000000807097824 */ /* 0x001fe200078e0202 */
[----:B------:R-:W-:Y:S01]  /*b240*/  SHF.L.U32 R4, R6, 0x1f, RZ ;  /* 0x0000001f06047819 */ /* 0x000fe200000006ff */
[----:B-1----:R-:W-:Y:S06]  /*b250*/  @!P0 BRA `(.L_x_309) ;  /* 0x00000004001c8947 */ /* 0x002fec0003800000 */
.L_x_323:
[----:B------:R-:W1:Y:S01]  /*b260*/  SYNCS.PHASECHK.TRANS64.TRYWAIT P0, [R9+URZ], R4 ;  /* 0x00000004090075a7 */ /* 0x000e62000800017f */
[----:B------:R-:W-:-:S05]  /*b270*/  VIADD R0, R7, 0x1 ;  /* 0x0000000107007836 */ /* 0x000fca0000000000 */
[----:B------:R-:W-:-:S04]  /*b280*/  ISETP.NE.AND P1, PT, R0, 0x5, PT ;  /* 0x000000050000780c */ /* 0x000fc80003f25270 */
[----:B------:R-:W-:Y:S02]  /*b290*/  SEL R3, RZ, 0x1, P1 ;  /* 0x00000001ff037807 */ /* 0x000fe40000800000 */
[----:B------:R-:W-:Y:S02]  /*b2a0*/  SEL R7, R0, RZ, P1 ;  /* 0x000000ff00077207 */ /* 0x000fe40000800000 */
[----:B------:R-:W-:-:S03]  /*b2b0*/  LOP3.LUT R11, R6, R3, RZ, 0x3c, !PT ;  /* 0x00000003060b7212 */ /* 0x000fc600078e3cff */
[----:B------:R-:W-:Y:S01]  /*b2c0*/  IMAD R6, R7, 0x8, R2 ;  /* 0x0000000807067824 */ /* 0x000fe200078e0202 */
[----:B0-----:R-:W-:Y:S01]  /*b2d0*/  SHF.L.U32 R5, R11, 0x1f, RZ ;  /* 0x0000001f0b057819 */ /* 0x001fe200000006ff */
[----:B-1----:R-:W-:Y:S06]  /*b2e0*/  @!P0 BRA `(.L_x_310) ;  /* 0x00000004000c8947 */ /* 0x002fec0003800000 */
.L_x_324:
[----:B------:R-:W1:Y:S01]  /*b2f0*/  SYNCS.PHASECHK.TRANS64.TRYWAIT P0, [R6+URZ], R5 ;  /* 0x00000005060075a7 */ /* 0x000e62000800017f */
[----:B------:R-:W-:-:S05]  /*b300*/  VIADD R0, R7, 0x1 ;  /* 0x0000000107007836 */ /* 0x000fca0000000000 */
[----:B------:R-:W-:-:S04]  /*b310*/  ISETP.NE.AND P1, PT, R0, 0x5, PT ;  /* 0x000000050000780c */ /* 0x000fc80003f25270 */
[----:B0-----:R-:W-:Y:S02]  /*b320*/  SEL R4, RZ, 0x1, P1 ;  /* 0x00000001ff047807 */ /* 0x001fe40000800000 */
[----:B------:R-:W-:Y:S02]  /*b330*/  SEL R3, R0, RZ, P1 ;  /* 0x000000ff00037207 */ /* 0x000fe40000800000 */
[----:B------:R-:W-:Y:S01]  /*b340*/  LOP3.LUT R0, R11, R4, RZ, 0x3c, !PT ;  /* 0x000000040b007212 */ /* 0x000fe200078e3cff */
[----:B-1----:R-:W-:Y:S06]  /*b350*/  @!P0 BRA `(.L_x_311) ;  /* 0x0000000400048947 */ /* 0x002fec0003800000 */
.L_x_325:
[----:B------:R-:W-:Y:S01]  /*b360*/  IMAD R3, R3, 0x8, R2 ;  /* 0x0000000803037824 */ /* 0x000fe200078e0202 */
[----:B------:R-:W-:-:S07]  /*b370*/  SHF.L.U32 R0, R0, 0x1f, RZ ;  /* 0x0000001f00007819 */ /* 0x000fce00000006ff */
.L_x_312:
[----:B-1----:R1:W2:Y:S02]  /*b380*/  SYNCS.PHASECHK.TRANS64.TRYWAIT P0, [R3+URZ], R0 ;  /* 0x00000000030075a7 */ /* 0x0022a4000800017f */
[----:B--2---:R-:W-:Y:S05]  /*b390*/  @!P0 NANOSLEEP.SYNCS 0x989680 ;  /* 0x009896800000895d */ /* 0x004fea0003900000 */
[----:B------:R-:W2:Y:S02]  /*b3a0*/  @!P0 SYNCS.PHASECHK.TRANS64 P0, [R3+URZ], R0 ;  /* 0x00000000030085a7 */ /* 0x000ea4000800007f */
[----:B--2---:R-:W-:Y:S05]  /*b3b0*/  @!P0 BRA `(.L_x_312) ;  /* 0xfffffffc00f08947 */ /* 0x004fea000383ffff */
.L_x_306:
[----:B------:R-:W-:Y:S05]  /*b3c0*/  BSYNC B0 ;  /* 0x0000000000007941 */ /* 0x000fea0003800000 */
.L_x_305:
[----:B------:R-:W-:Y:S05]  /*b3d0*/  EXIT ;  /* 0x000000000000794d */ /* 0x000fea0003800000 */
.L_x_15:
[----:B-1----:R1:W2:Y:S02]  /*b3e0*/  SYNCS.PHASECHK.TRANS64.TRYWAIT P0, [R159+URZ], R0 ;  /* 0x000000009f0075a7 */ /* 0x0022a4000800017f */
[----:B--2---:R-:W-:Y:S05]  /*b3f0*/  @!P0 NANOSLEEP.SYNCS 0x989680 ;  /* 0x009896800000895d */ /* 0x004fea0003900000 */
[----:B------:R-:W2:Y:S02]  /*b400*/  @!P0 SYNCS.PHASECHK.TRANS64 P0, [R159+URZ], R0 ;  /* 0x000000009f0085a7 */ /* 0x000ea4000800007f */
[----:B--2---:R-:W-:Y:S05]  /*b410*/  @!P0 BRA `(.L_x_15) ;  /* 0xfffffffc00f08947 */ /* 0x004fea000383ffff */
[----:B------:R-:W-:Y:S05]  /*b420*/  BRA `(.L_x_313) ;  /* 0xffffff60001c7947 */ /* 0x000fea000383ffff */
.L_x_20:
[----:B--2---:R2:W3:Y:S02]  /*b430*/  SYNCS.PHASECHK.TRANS64.TRYWAIT P1, [R3+URZ], R0 ;  /* 0x00000000030075a7 */ /* 0x0044e4000802017f */
[----:B---3--:R-:W-:Y:S05]  /*b440*/  @!P1 NANOSLEEP.SYNCS 0x989680 ;  /* 0x009896800000995d */ /* 0x008fea0003900000 */
[----:B------:R-:W3:Y:S02]  /*b450*/  @!P1 SYNCS.PHASECHK.TRANS64 P1, [R3+URZ], R0 ;  /* 0x00000000030095a7 */ /* 0x000ee4000802007f */
[----:B---3--:R-:W-:Y:S05]  /*b460*/  @!P1 BRA `(.L_x_20) ;  /* 0xfffffffc00f09947 */ /* 0x008fea000383ffff */
[----:B------:R-:W-:Y:S05]  /*b470*/  BRA `(.L_x_19) ;  /* 0xffffff6000887947 */ /* 0x000fea000383ffff */
.L_x_25:
[----:B--2---:R-:W-:-:S04]  /*b480*/  IMAD.U32 R4, RZ, RZ, UR4 ;  /* 0x00000004ff047e24 */ /* 0x004fc8000f8e00ff */
[----:B------:R2:W3:Y:S03]  /*b490*/  SYNCS.PHASECHK.TRANS64.TRYWAIT P1, [R4+URZ], R3 ;  /* 0x00000003040075a7 */ /* 0x0004e6000802017f */
[----:B---3--:R-:W-:Y:S05]  /*b4a0*/  @!P1 NANOSLEEP.SYNCS 0x989680 ;  /* 0x009896800000995d */ /* 0x008fea0003900000 */
[----:B------:R-:W3:Y:S02]  /*b4b0*/  @!P1 SYNCS.PHASECHK.TRANS64 P1, [R4+URZ], R3 ;  /* 0x00000003040095a7 */ /* 0x000ee4000802007f */
[----:B---3--:R-:W-:Y:S05]  /*b4c0*/  @!P1 BRA `(.L_x_25) ;  /* 0xfffffffc00ec9947 */ /* 0x008fea000383ffff */
[----:B------:R-:W-:Y:S05]  /*b4d0*/  BRA `(.L_x_24) ;  /* 0xffffff6400647947 */ /* 0x000fea000383ffff */
.L_x_31:
[----:B-1----:R1:W2:Y:S02]  /*b4e0*/  SYNCS.PHASECHK.TRANS64.TRYWAIT P0, [R159+URZ+0x10], R0 ;  /* 0x000010009f0075a7 */ /* 0x0022a4000800017f */
[----:B--2---:R-:W-:Y:S05]  /*b4f0*/  @!P0 NANOSLEEP.SYNCS 0x989680 ;  /* 0x009896800000895d */ /* 0x004fea0003900000 */
[----:B------:R-:W2:Y:S02]  /*b500*/  @!P0 SYNCS.PHASECHK.TRANS64 P0, [R159+URZ+0x10], R0 ;  /* 0x000010009f0085a7 */ /* 0x000ea4000800007f */
[----:B--2---:R-:W-:Y:S05]  /*b510*/  @!P0 BRA `(.L_x_31) ;  /* 0xfffffffc00f08947 */ /* 0x004fea000383ffff */
[----:B------:R-:W-:Y:S05]  /*b520*/  BRA `(.L_x_314) ;  /* 0xffffff6800a87947 */ /* 0x000fea000383ffff */
.L_x_292:
[----:B------:R-:W-:Y:S01]  /*b530*/  BSSY B1, `(.L_x_315) ;  /* 0x0000006000017945 */ /* 0x000fe20003800000 */
[----:B------:R-:W-:-:S07]  /*b540*/  IMAD.MOV.U32 R15, RZ, RZ, -0x1 ;  /* 0xffffffffff0f7424 */ /* 0x000fce00078e00ff */
[----:B-----5:R-:W-:Y:S05]  /*b550*/  WARPSYNC.COLLECTIVE R15, `(.L_x_316) ;  /* 0x000000000f0c7348 */ /* 0x020fea0003c00000 */
[----:B------:R-:W-:Y:S02]  /*b560*/  ELECT P6, UR62, PT ;  /* 0x00000000003e782f */ /* 0x000fe400038c0000 */
[----:B------:R-:W-:Y:S01]  /*b570*/  MOV R14, UR62 ;  /* 0x0000003e000e7c02 */ /* 0x000fe20008000f00 */
[----:B-----5:R-:W-:Y:S10]  /*b580*/  ENDCOLLECTIVE ;  /* 0x000000000000791b */ /* 0x020ff40003800000 */
.L_x_316:
[----:B------:R-:W-:Y:S05]  /*b590*/  BSYNC B1 ;  /* 0x0000000000017941 */ /* 0x000fea0003800000 */
.L_x_315:
[----:B------:R-:W-:Y:S05]  /*b5a0*/  BRA `(.L_x_317) ;  /* 0xffffffec00e07947 */ /* 0x000fea000383ffff */
.L_x_295:
[----:B0-----:R0:W1:Y:S02]  /*b5b0*/  SYNCS.PHASECHK.TRANS64.TRYWAIT P1, [R10+URZ+0x28], R5 ;  /* 0x000028050a0075a7 */ /* 0x001064000802017f */
[----:B-1----:R-:W-:Y:S05]  /*b5c0*/  @!P1 NANOSLEEP.SYNCS 0x989680 ;  /* 0x009896800000995d */ /* 0x002fea0003900000 */
[----:B------:R-:W1:Y:S02]  /*b5d0*/  @!P1 SYNCS.PHASECHK.TRANS64 P1, [R10+URZ+0x28], R5 ;  /* 0x000028050a0095a7 */ /* 0x000e64000802007f */
[----:B-1----:R-:W-:Y:S05]  /*b5e0*/  @!P1 BRA `(.L_x_295) ;  /* 0xfffffffc00f09947 */ /* 0x002fea000383ffff */
[----:B------:R-:W-:Y:S05]  /*b5f0*/  BRA `(.L_x_318) ;  /* 0xfffffff000147947 */ /* 0x000fea000383ffff */
.L_x_304:
[----:B------:R-:W-:Y:S01]  /*b600*/  BSSY B0, `(.L_x_319) ;  /* 0x0000006000007945 */ /* 0x000fe20003800000 */
[----:B------:R-:W-:-:S07]  /*b610*/  IMAD.MOV.U32 R15, RZ, RZ, -0x1 ;  /* 0xffffffffff0f7424 */ /* 0x000fce00078e00ff */
[----:B-----5:R-:W-:Y:S05]  /*b620*/  WARPSYNC.COLLECTIVE R15, `(.L_x_320) ;  /* 0x000000000f0c7348 */ /* 0x020fea0003c00000 */
[----:B------:R-:W-:Y:S02]  /*b630*/  ELECT P6, UR62, PT ;  /* 0x00000000003e782f */ /* 0x000fe400038c0000 */
[----:B------:R-:W-:Y:S01]  /*b640*/  MOV R14, UR62 ;  /* 0x0000003e000e7c02 */ /* 0x000fe20008000f00 */
[----:B-----5:R-:W-:Y:S10]  /*b650*/  ENDCOLLECTIVE ;  /* 0x000000000000791b */ /* 0x020ff40003800000 */
.L_x_320:
[----:B------:R-:W-:Y:S05]  /*b660*/  BSYNC B0 ;  /* 0x0000000000007941 */ /* 0x000fea0003800000 */
.L_x_319:
[----:B------:R-:W-:Y:S05]  /*b670*/  BRA `(.L_x_321) ;  /* 0xfffffff800807947 */ /* 0x000fea000383ffff */
.L_x_308:
[----:B0-----:R0:W1:Y:S02]  /*b680*/  SYNCS.PHASECHK.TRANS64.TRYWAIT P0, [R9+URZ], R4 ;  /* 0x00000004090075a7 */ /* 0x001064000800017f */
[----:B-1----:R-:W-:Y:S05]  /*b690*/  @!P0 NANOSLEEP.SYNCS 0x989680 ;  /* 0x009896800000895d */ /* 0x002fea0003900000 */
[----:B------:R-:W1:Y:S02]  /*b6a0*/  @!P0 SYNCS.PHASECHK.TRANS64 P0, [R9+URZ], R4 ;  /* 0x00000004090085a7 */ /* 0x000e64000800007f */
[----:B-1----:R-:W-:Y:S05]  /*b6b0*/  @!P0 BRA `(.L_x_308) ;  /* 0xfffffffc00f08947 */ /* 0x002fea000383ffff */
[----:B------:R-:W-:Y:S05]  /*b6c0*/  BRA `(.L_x_322) ;  /* 0xfffffff800c07947 */ /* 0x000fea000383ffff */
.L_x_309:
[----:B0-----:R0:W1:Y:S02]  /*b6d0*/  SYNCS.PHASECHK.TRANS64.TRYWAIT P0, [R8+URZ], R5 ;  /* 0x00000005080075a7 */ /* 0x001064000800017f */
[----:B-1----:R-:W-:Y:S05]  /*b6e0*/  @!P0 NANOSLEEP.SYNCS 0x989680 ;  /* 0x009896800000895d */ /* 0x002fea0003900000 */
[----:B------:R-:W1:Y:S02]  /*b6f0*/  @!P0 SYNCS.PHASECHK.TRANS64 P0, [R8+URZ], R5 ;  /* 0x00000005080085a7 */ /* 0x000e64000800007f */
[----:B-1----:R-:W-:Y:S05]  /*b700*/  @!P0 BRA `(.L_x_309) ;  /* 0xfffffffc00f08947 */ /* 0x002fea000383ffff */
[----:B------:R-:W-:Y:S05]  /*b710*/  BRA `(.L_x_323) ;  /* 0xfffffff800d07947 */ /* 0x000fea000383ffff */
.L_x_310:
[----:B0-----:R0:W1:Y:S02]  /*b720*/  SYNCS.PHASECHK.TRANS64.TRYWAIT P0, [R9+URZ], R4 ;  /* 0x00000004090075a7 */ /* 0x001064000800017f */
[----:B-1----:R-:W-:Y:S05]  /*b730*/  @!P0 NANOSLEEP.SYNCS 0x989680 ;  /* 0x009896800000895d */ /* 0x002fea0003900000 */
[----:B------:R-:W1:Y:S02]  /*b740*/  @!P0 SYNCS.PHASECHK.TRANS64 P0, [R9+URZ], R4 ;  /* 0x00000004090085a7 */ /* 0x000e64000800007f */
[----:B-1----:R-:W-:Y:S05]  /*b750*/  @!P0 BRA `(.L_x_310) ;  /* 0xfffffffc00f08947 */ /* 0x002fea000383ffff */
[----:B------:R-:W-:Y:S05]  /*b760*/  BRA `(.L_x_324) ;  /* 0xfffffff800e07947 */ /* 0x000fea000383ffff */
.L_x_311:
[----:B0-----:R0:W1:Y:S02]  /*b770*/  SYNCS.PHASECHK.TRANS64.TRYWAIT P0, [R6+URZ], R5 ;  /* 0x00000005060075a7 */ /* 0x001064000800017f */
[----:B-1----:R-:W-:Y:S05]  /*b780*/  @!P0 NANOSLEEP.SYNCS 0x989680 ;  /* 0x009896800000895d */ /* 0x002fea0003900000 */
[----:B------:R-:W1:Y:S02]  /*b790*/  @!P0 SYNCS.PHASECHK.TRANS64 P0, [R6+URZ], R5 ;  /* 0x00000005060085a7 */ /* 0x000e64000800007f */
[----:B-1----:R-:W-:Y:S05]  /*b7a0*/  @!P0 BRA `(.L_x_311) ;  /* 0xfffffffc00f08947 */ /* 0x002fea000383ffff */
[----:B------:R-:W-:Y:S05]  /*b7b0*/  BRA `(.L_x_325) ;  /* 0xfffffff800e87947 */ /* 0x000fea000383ffff */
.L_x_326:
[----:B------:R-:W-:-:S00]  /*b7c0*/  BRA `(.L_x_326) ;  /* 0xfffffffc00fc7947 */ /* 0x000fc0000383ffff */
[----:B------:R-:W-:-:S00]  /*b7d0*/  NOP ;  /* 0x0000000000007918 */ /* 0x000fc00000000000 */
        /* <DEDUP_REMOVED lines=10> */
.L_x_327:


//--------------------- .nv.global.init           --------------------------
	.section	.nv.global.init,"aw",@progbits
.nv.global.init:
	.type		$str$22,@object
	.size		$str$22,($str$23 - $str$22)
$str$22:
        /*0000*/ 	.byte	0x6b, 0x5f, 0x74, 0x69, 0x6c, 0x65, 0x5f, 0x63, 0x6f, 0x75, 0x6e, 0x74, 0x20, 0x3e, 0x3d, 0x20
        /*0010*/ 	.byte	0x31, 0x00
	.type		$str$23,@object
	.size		$str$23,(__unnamed_1 - $str$23)
$str$23:
        /*0012*/ 	.byte	0x2f, 0x74, 0x6d, 0x70, 0x2f, 0x63, 0x75, 0x74, 0x6c, 0x61, 0x73, 0x73, 0x5f, 0x73, 0x77, 0x65
        /*0022*/ 	.byte	0x65, 0x70, 0x5f, 0x73, 0x72, 0x63, 0x2f, 0x69, 0x6e, 0x63, 0x6c, 0x75, 0x64, 0x65, 0x2f, 0x63
        /*0032*/ 	.byte	0x75, 0x74, 0x6c, 0x61, 0x73, 0x73, 0x2f, 0x67, 0x65, 0x6d, 0x6d, 0x2f, 0x63, 0x6f, 0x6c, 0x6c
        /*0042*/ 	.byte	0x65, 0x63, 0x74, 0x69, 0x76, 0x65, 0x2f, 0x73, 0x6d, 0x39, 0x30, 0x5f, 0x6d, 0x6d, 0x61, 0x5f
        /*0052*/ 	.byte	0x74, 0x6d, 0x61, 0x5f, 0x67, 0x6d, 0x6d, 0x61, 0x5f, 0x73, 0x73, 0x5f, 0x77, 0x61, 0x72, 0x70
        /*0062*/ 	.byte	0x73, 0x70, 0x65, 0x63, 0x69, 0x61, 0x6c, 0x69, 0x7a, 0x65, 0x64, 0x2e, 0x68, 0x70, 0x70, 0x00
	.type		__unnamed_1,@object
	.size		__unnamed_1,(.L_0 - __unnamed_1)
__unnamed_1:
        /*0072*/ 	.byte	0x76, 0x6f, 0x69, 0x64, 0x20, 0x63, 0x75, 0x74, 0x6c, 0x61, 0x73, 0x73, 0x3a, 0x3a, 0x67, 0x65
        /* <DEDUP_REMOVED lines=176> */
        /*0b82*/ 	.byte	0x3a, 0x3a, 0x69, 0x64, 0x65, 0x6e, 0x74, 0x69, 0x74, 0x79, 0x5d, 0x00
.L_0:


//--------------------- .nv.shared._ZN7cutlass13device_kernelINS_4gemm6kernel13GemmUniversalIN4cute5tupleIJiiiiEEENS1_10collective13CollectiveMmaINS1_34MainloopSm90TmaGmmaWarpSpecializedILi5ENS5_IJNS4_1CILi1EEESB_SB_EEENS1_32KernelTmaWarpSpecializedPingpongEEENS5_IJNSA_ILi64EEENSA_ILi256EEENSA_ILi32EEEEEENS_10tfloat32_tENS5_IJlSB_lEEESJ_SK_NS4_8TiledMMAINS4_8MMA_AtomIJNS4_4SM904GMMA30MMA_64x256x8_F32TF32TF32_SS_TNILNSO_7ScaleInE1ELSQ_1EEEEEENS4_6LayoutISC_NS5_IJNSA_ILi0EEESU_SU_EEEEENS5_IJNS4_10UnderscoreESX_SX_EEEEENS4_13SM90_TMA_LOADENS4_14ComposedLayoutINS4_7SwizzleILi3ELi4ELi3EEENS4_18smem_ptr_flag_bitsILi32EEENST_INS5_IJNSA_ILi8EEESH_EEENS5_IJSH_SB_EEEEEEEvNS4_8identityES10_S1A_vS1B_EENS_8epilogue10collective6detail29Sm90TmaWarpSpecializedAdapterINS1E_15DefaultEpilogueISJ_SK_SK_NS1D_6thread17LinearCombinationISJ_Li1EffLNS1I_9ScaleType4KindE0ELNS_15FloatRoundStyleE2ESJ_EENS1_15EpilogueDefaultEEEEEvvEEEEvNT_6ParamsE --------------------------
	.section	.nv.shared._ZN7cutlass13device_kernelINS_4gemm6kernel13GemmUniversalIN4cute5tupleIJiiiiEEENS1_10collective13CollectiveMmaINS1_34MainloopSm90TmaGmmaWarpSpecializedILi5ENS5_IJNS4_1CILi1EEESB_SB_EEENS1_32KernelTmaWarpSpecializedPingpongEEENS5_IJNSA_ILi64EEENSA_ILi256EEENSA_ILi32EEEEEENS_10tfloat32_tENS5_IJlSB_lEEESJ_SK_NS4_8TiledMMAINS4_8MMA_AtomIJNS4_4SM904GMMA30MMA_64x256x8_F32TF32TF32_SS_TNILNSO_7ScaleInE1ELSQ_1EEEEEENS4_6LayoutISC_NS5_IJNSA_ILi0EEESU_SU_EEEEENS5_IJNS4_10UnderscoreESX_SX_EEEEENS4_13SM90_TMA_LOADENS4_14ComposedLayoutINS4_7SwizzleILi3ELi4ELi3EEENS4_18smem_ptr_flag_bitsILi32EEENST_INS5_IJNSA_ILi8EEESH_EEENS5_IJSH_SB_EEEEEEEvNS4_8identityES10_S1A_vS1B_EENS_8epilogue10collective6detail29Sm90TmaWarpSpecializedAdapterINS1E_15DefaultEpilogueISJ_SK_SK_NS1D_6thread17LinearCombinationISJ_Li1EffLNS1I_9ScaleType4KindE0ELNS_15FloatRoundStyleE2ESJ_EENS1_15EpilogueDefaultEEEEEvvEEEEvNT_6ParamsE,"aw",@nobits
	.sectionflags	@""
	.align	16
	.zero		1024


//--------------------- .nv.shared.reserved.0     --------------------------
	.section	.nv.shared.reserved.0,"aw",@nobits
	.weak		__nv_reservedSMEM_offset_0_alias
	.size		__nv_reservedSMEM_offset_0_alias, 0, 0
	.other		__nv_reservedSMEM_offset_0_alias,@"STO_CUDA_RESERVED_SHARED STV_DEFAULT"
__nv_reservedSMEM_offset_0_alias:
	.zero		0


//--------------------- .nv.global                --------------------------
	.section	.nv.global,"aw",@nobits
.nv.global:
	.type		_ZN40_INTERNAL_675e053b_4_k_cu_fad1c5e4_292374cute1_E,@object
	.size		_ZN40_INTERNAL_675e053b_4_k_cu_fad1c5e4_292374cute1_E,(_ZN40_INTERNAL_675e053b_4_k_cu_fad1c5e4_292374cuda3std3__45__cpo6cbeginE - _ZN40_INTERNAL_675e053b_4_k_cu_fad1c5e4_292374cute1_E)
_ZN40_INTERNAL_675e053b_4_k_cu_fad1c5e4_292374cute1_E:
	.zero		1
	.type		_ZN40_INTERNAL_675e053b_4_k_cu_fad1c5e4_292374cuda3std3__45__cpo6cbeginE,@object
	.size		_ZN40_INTERNAL_675e053b_4_k_cu_fad1c5e4_292374cuda3std3__45__cpo6cbeginE,(_ZN40_INTERNAL_675e053b_4_k_cu_fad1c5e4_292374cuda3std3__48in_placeE - _ZN40_INTERNAL_675e053b_4_k_cu_fad1c5e4_292374cuda3std3__45__cpo6cbeginE)
_ZN40_INTERNAL_675e053b_4_k_cu_fad1c5e4_292374cuda3std3__45__cpo6cbeginE:
	.zero		1
	.type		_ZN40_INTERNAL_675e053b_4_k_cu_fad1c5e4_292374cuda3std3__48in_placeE,@object
	.size		_ZN40_INTERNAL_675e053b_4_k_cu_fad1c5e4_292374cuda3std3__48in_placeE,(_ZN40_INTERNAL_675e053b_4_k_cu_fad1c5e4_292374cuda3std6ranges3__45__cpo9iter_moveE - _ZN40_INTERNAL_675e053b_4_k_cu_fad1c5e4_292374cuda3std3__48in_placeE)
_ZN40_INTERNAL_675e053b_4_k_cu_fad1c5e4_292374cuda3std3__48in_placeE:
	.zero		1
	.type		_ZN40_INTERNAL_675e053b_4_k_cu_fad1c5e4_292374cuda3std6ranges3__45__cpo9iter_moveE,@object
	.size		_ZN40_INTERNAL_675e053b_4_k_cu_fad1c5e4_292374cuda3std6ranges3__45__cpo9iter_moveE,(_ZN40_INTERNAL_675e053b_4_k_cu_fad1c5e4_292374cuda3std3__45__cpo5beginE - _ZN40_INTERNAL_675e053b_4_k_cu_fad1c5e4_292374cuda3std6ranges3__45__cpo9iter_moveE)
_ZN40_INTERNAL_675e053b_4_k_cu_fad1c5e4_292374cuda3std6ranges3__45__cpo9iter_moveE:
	.zero		1
	.type		_ZN40_INTERNAL_675e053b_4_k_cu_fad1c5e4_292374cuda3std3__45__cpo5beginE,@object
	.size		_ZN40_INTERNAL_675e053b_4_k_cu_fad1c5e4_292374cuda3std3__45__cpo5beginE,(_ZN40_INTERNAL_675e053b_4_k_cu_fad1c5e4_292374cuda3std3__442_GLOBAL__N__675e053b_4_k_cu_fad1c5e4_292376ignoreE - _ZN40_INTERNAL_675e053b_4_k_cu_fad1c5e4_292374cuda3std3__45__cpo5beginE)
_ZN40_INTERNAL_675e053b_4_k_cu_fad1c5e4_292374cuda3std3__45__cpo5beginE:
	.zero		1
	.type		_ZN40_INTERNAL_675e053b_4_k_cu_fad1c5e4_292374cuda3std3__442_GLOBAL__N__675e053b_4_k_cu_fad1c5e4_292376ignoreE,@object
	.size		_ZN40_INTERNAL_675e053b_4_k_cu_fad1c5e4_292374cuda3std3__442_GLOBAL__N__675e053b_4_k_cu_fad1c5e4_292376ignoreE,(_ZN40_INTERNAL_675e053b_4_k_cu_fad1c5e4_292374cute7productE - _ZN40_INTERNAL_675e053b_4_k_cu_fad1c5e4_292374cuda3std3__442_GLOBAL__N__675e053b_4_k_cu_fad1c5e4_292376ignoreE)
_ZN40_INTERNAL_675e053b_4_k_cu_fad1c5e4_292374cuda3std3__442_GLOBAL__N__675e053b_4_k_cu_fad1c5e4_292376ignoreE:
	.zero		1
	.type		_ZN40_INTERNAL_675e053b_4_k_cu_fad1c5e4_292374cute7productE,@object
	.size		_ZN40_INTERNAL_675e053b_4_k_cu_fad1c5e4_292374cute7productE,(_ZN40_INTERNAL_675e053b_4_k_cu_fad1c5e4_292374cuda3std3__45__cpo3endE - _ZN40_INTERNAL_675e053b_4_k_cu_fad1c5e4_292374cute7productE)
_ZN40_INTERNAL_675e053b_4_k_cu_fad1c5e4_292374cute7productE:
	.zero		1
	.type		_ZN40_INTERNAL_675e053b_4_k_cu_fad1c5e4_292374cuda3std3__45__cpo3endE,@object
	.size		_ZN40_INTERNAL_675e053b_4_k_cu_fad1c5e4_292374cuda3std3__45__cpo3endE,(_ZN40_INTERNAL_675e053b_4_k_cu_fad1c5e4_292374cuda3std3__419piecewise_constructE - _ZN40_INTERNAL_675e053b_4_k_cu_fad1c5e4_292374cuda3std3__45__cpo3endE)
_ZN40_INTERNAL_675e053b_4_k_cu_fad1c5e4_292374cuda3std3__45__cpo3endE:
	.zero		1
	.type		_ZN40_INTERNAL_675e053b_4_k_cu_fad1c5e4_292374cuda3std3__419piecewise_constructE,@object
	.size		_ZN40_INTERNAL_675e053b_4_k_cu_fad1c5e4_292374cuda3std3__419piecewise_constructE,(_ZN40_INTERNAL_675e053b_4_k_cu_fad1c5e4_292374cuda3std3__45__cpo4cendE - _ZN40_INTERNAL_675e053b_4_k_cu_fad1c5e4_292374cuda3std3__419piecewise_constructE)
_ZN40_INTERNAL_675e053b_4_k_cu_fad1c5e4_292374cuda3std3__419piecewise_constructE:
	.zero		1
	.type		_ZN40_INTERNAL_675e053b_4_k_cu_fad1c5e4_292374cuda3std3__45__cpo4cendE,@object
	.size		_ZN40_INTERNAL_675e053b_4_k_cu_fad1c5e4_292374cuda3std3__45__cpo4cendE,(_ZN40_INTERNAL_675e053b_4_k_cu_fad1c5e4_292374cuda3std6ranges3__45__cpo4swapE - _ZN40_INTERNAL_675e053b_4_k_cu_fad1c5e4_292374cuda3std3__45__cpo4cendE)
_ZN40_INTERNAL_675e053b_4_k_cu_fad1c5e4_292374cuda3std3__45__cpo4cendE:
	.zero		1
	.type		_ZN40_INTERNAL_675e053b_4_k_cu_fad1c5e4_292374cuda3std6ranges3__45__cpo4swapE,@object
	.size		_ZN40_INTERNAL_675e053b_4_k_cu_fad1c5e4_292374cuda3std6ranges3__45__cpo4swapE,(.L_8 - _ZN40_INTERNAL_675e053b_4_k_cu_fad1c5e4_292374cuda3std6ranges3__45__cpo4swapE)
_ZN40_INTERNAL_675e053b_4_k_cu_fad1c5e4_292374cuda3std6ranges3__45__cpo4swapE:
	.zero		1
.L_8:


//--------------------- .nv.constant0._ZN7cutlass13device_kernelINS_4gemm6kernel13GemmUniversalIN4cute5tupleIJiiiiEEENS1_10collective13CollectiveMmaINS1_34MainloopSm90TmaGmmaWarpSpecializedILi5ENS5_IJNS4_1CILi1EEESB_SB_EEENS1_32KernelTmaWarpSpecializedPingpongEEENS5_IJNSA_ILi64EEENSA_ILi256EEENSA_ILi32EEEEEENS_10tfloat32_tENS5_IJlSB_lEEESJ_SK_NS4_8TiledMMAINS4_8MMA_AtomIJNS4_4SM904GMMA30MMA_64x256x8_F32TF32TF32_SS_TNILNSO_7ScaleInE1ELSQ_1EEEEEENS4_6LayoutISC_NS5_IJNSA_ILi0EEESU_SU_EEEEENS5_IJNS4_10UnderscoreESX_SX_EEEEENS4_13SM90_TMA_LOADENS4_14ComposedLayoutINS4_7SwizzleILi3ELi4ELi3EEENS4_18smem_ptr_flag_bitsILi32EEENST_INS5_IJNSA_ILi8EEESH_EEENS5_IJSH_SB_EEEEEEEvNS4_8identityES10_S1A_vS1B_EENS_8epilogue10collective6detail29Sm90TmaWarpSpecializedAdapterINS1E_15DefaultEpilogueISJ_SK_SK_NS1D_6thread17LinearCombinationISJ_Li1EffLNS1I_9ScaleType4KindE0ELNS_15FloatRoundStyleE2ESJ_EENS1_15EpilogueDefaultEEEEEvvEEEEvNT_6ParamsE --------------------------
	.section	.nv.constant0._ZN7cutlass13device_kernelINS_4gemm6kernel13GemmUniversalIN4cute5tupleIJiiiiEEENS1_10collective13CollectiveMmaINS1_34MainloopSm90TmaGmmaWarpSpecializedILi5ENS5_IJNS4_1CILi1EEESB_SB_EEENS1_32KernelTmaWarpSpecializedPingpongEEENS5_IJNSA_ILi64EEENSA_ILi256EEENSA_ILi32EEEEEENS_10tfloat32_tENS5_IJlSB_lEEESJ_SK_NS4_8TiledMMAINS4_8MMA_AtomIJNS4_4SM904GMMA30MMA_64x256x8_F32TF32TF32_SS_TNILNSO_7ScaleInE1ELSQ_1EEEEEENS4_6LayoutISC_NS5_IJNSA_ILi0EEESU_SU_EEEEENS5_IJNS4_10UnderscoreESX_SX_EEEEENS4_13SM90_TMA_LOADENS4_14ComposedLayoutINS4_7SwizzleILi3ELi4ELi3EEENS4_18smem_ptr_flag_bitsILi32EEENST_INS5_IJNSA_ILi8EEESH_EEENS5_IJSH_SB_EEEEEEEvNS4_8identityES10_S1A_vS1B_EENS_8epilogue10collective6detail29Sm90TmaWarpSpecializedAdapterINS1E_15DefaultEpilogueISJ_SK_SK_NS1D_6thread17LinearCombinationISJ_Li1EffLNS1I_9ScaleType4KindE0ELNS_15FloatRoundStyleE2ESJ_EENS1_15EpilogueDefaultEEEEEvvEEEEvNT_6ParamsE,"a",@progbits
	.sectionflags	@""
	.align	4
.nv.constant0._ZN7cutlass13device_kernelINS_4gemm6kernel13GemmUniversalIN4cute5tupleIJiiiiEEENS1_10collective13CollectiveMmaINS1_34MainloopSm90TmaGmmaWarpSpecializedILi5ENS5_IJNS4_1CILi1EEESB_SB_EEENS1_32KernelTmaWarpSpecializedPingpongEEENS5_IJNSA_ILi64EEENSA_ILi256EEENSA_ILi32EEEEEENS_10tfloat32_tENS5_IJlSB_lEEESJ_SK_NS4_8TiledMMAINS4_8MMA_AtomIJNS4_4SM904GMMA30MMA_64x256x8_F32TF32TF32_SS_TNILNSO_7ScaleInE1ELSQ_1EEEEEENS4_6LayoutISC_NS5_IJNSA_ILi0EEESU_SU_EEEEENS5_IJNS4_10UnderscoreESX_SX_EEEEENS4_13SM90_TMA_LOADENS4_14ComposedLayoutINS4_7SwizzleILi3ELi4ELi3EEENS4_18smem_ptr_flag_bitsILi32EEENST_INS5_IJNSA_ILi8EEESH_EEENS5_IJSH_SB_EEEEEEEvNS4_8identityES10_S1A_vS1B_EENS_8epilogue10collective6detail29Sm90TmaWarpSpecializedAdapterINS1E_15DefaultEpilogueISJ_SK_SK_NS1D_6thread17LinearCombinationISJ_Li1EffLNS1I_9ScaleType4KindE0ELNS_15FloatRoundStyleE2ESJ_EENS1_15EpilogueDefaultEEEEEvvEEEEvNT_6ParamsE:
	.zero		1664


//--------------------- SYMBOLS --------------------------

	.type		.nv.reservedSmem.offset0,@object
	.size		.nv.reservedSmem.offset0,0x4
	.type		__assertfail,@function
